//
// Generated by NVIDIA NVVM Compiler
//
// Compiler Build ID: CL-36424714
// Cuda compilation tools, release 13.0, V13.0.88
// Based on NVVM 20.0.0
//

.version 9.0
.target sm_100
.address_size 64

	// .globl	_Z12onCernelCalcPfS_S_S_S_S_iif
// _ZZ12onCernelCalcPfS_S_S_S_S_iifE2Xs has been demoted
// _ZZ12onCernelCalcPfS_S_S_S_S_iifE2Ys has been demoted
// _ZZ12onCernelCalcPfS_S_S_S_S_iifE2Zs has been demoted

.visible .entry _Z12onCernelCalcPfS_S_S_S_S_iif(
	.param .u64 .ptr .align 1 _Z12onCernelCalcPfS_S_S_S_S_iif_param_0,
	.param .u64 .ptr .align 1 _Z12onCernelCalcPfS_S_S_S_S_iif_param_1,
	.param .u64 .ptr .align 1 _Z12onCernelCalcPfS_S_S_S_S_iif_param_2,
	.param .u64 .ptr .align 1 _Z12onCernelCalcPfS_S_S_S_S_iif_param_3,
	.param .u64 .ptr .align 1 _Z12onCernelCalcPfS_S_S_S_S_iif_param_4,
	.param .u64 .ptr .align 1 _Z12onCernelCalcPfS_S_S_S_S_iif_param_5,
	.param .u32 _Z12onCernelCalcPfS_S_S_S_S_iif_param_6,
	.param .u32 _Z12onCernelCalcPfS_S_S_S_S_iif_param_7,
	.param .f32 _Z12onCernelCalcPfS_S_S_S_S_iif_param_8
)
{
	.reg .pred 	%p<16>;
	.reg .b32 	%r<60>;
	.reg .b32 	%f<260>;
	.reg .b64 	%rd<25>;
	// demoted variable
	.shared .align 4 .b8 _ZZ12onCernelCalcPfS_S_S_S_S_iifE2Xs[1024];
	// demoted variable
	.shared .align 4 .b8 _ZZ12onCernelCalcPfS_S_S_S_S_iifE2Ys[1024];
	// demoted variable
	.shared .align 4 .b8 _ZZ12onCernelCalcPfS_S_S_S_S_iifE2Zs[1024];
	ld.param.u64 	%rd7, [_Z12onCernelCalcPfS_S_S_S_S_iif_param_0];
	ld.param.u64 	%rd8, [_Z12onCernelCalcPfS_S_S_S_S_iif_param_1];
	ld.param.u64 	%rd9, [_Z12onCernelCalcPfS_S_S_S_S_iif_param_2];
	ld.param.u64 	%rd4, [_Z12onCernelCalcPfS_S_S_S_S_iif_param_3];
	ld.param.u64 	%rd5, [_Z12onCernelCalcPfS_S_S_S_S_iif_param_4];
	ld.param.u64 	%rd6, [_Z12onCernelCalcPfS_S_S_S_S_iif_param_5];
	ld.param.u32 	%r24, [_Z12onCernelCalcPfS_S_S_S_S_iif_param_6];
	ld.param.f32 	%f67, [_Z12onCernelCalcPfS_S_S_S_S_iif_param_8];
	cvta.to.global.u64 	%rd1, %rd9;
	cvta.to.global.u64 	%rd2, %rd8;
	cvta.to.global.u64 	%rd3, %rd7;
	mov.u32 	%r1, %tid.x;
	mov.u32 	%r25, %ctaid.x;
	mov.u32 	%r2, %ntid.x;
	mad.lo.s32 	%r3, %r25, %r2, %r1;
	mul.wide.s32 	%rd10, %r3, 4;
	add.s64 	%rd11, %rd3, %rd10;
	ld.global.f32 	%f1, [%rd11];
	add.s64 	%rd12, %rd2, %rd10;
	ld.global.f32 	%f2, [%rd12];
	add.s64 	%rd13, %rd1, %rd10;
	ld.global.f32 	%f3, [%rd13];
	setp.lt.s32 	%p1, %r24, 1;
	mov.f32 	%f224, 0f00000000;
	mov.f32 	%f225, %f224;
	mov.f32 	%f226, %f224;
	@%p1 bra 	$L__BB0_24;
	shl.b32 	%r27, %r1, 2;
	mov.u32 	%r28, _ZZ12onCernelCalcPfS_S_S_S_S_iifE2Xs;
	add.s32 	%r4, %r28, %r27;
	mov.u32 	%r29, _ZZ12onCernelCalcPfS_S_S_S_S_iifE2Ys;
	add.s32 	%r5, %r29, %r27;
	mov.u32 	%r30, _ZZ12onCernelCalcPfS_S_S_S_S_iifE2Zs;
	add.s32 	%r6, %r30, %r27;
	and.b32  	%r7, %r2, 2044;
	mov.f32 	%f226, 0f00000000;
	mov.b32 	%r56, 0;
	mov.f32 	%f225, %f226;
	mov.f32 	%f224, %f226;
$L__BB0_2:
	setp.lt.u32 	%p2, %r2, 4;
	mul.lo.s32 	%r9, %r56, %r2;
	add.s32 	%r32, %r9, %r1;
	mul.wide.u32 	%rd14, %r32, 4;
	add.s64 	%rd15, %rd3, %rd14;
	ld.global.f32 	%f71, [%rd15];
	st.shared.f32 	[%r4], %f71;
	add.s64 	%rd16, %rd2, %rd14;
	ld.global.f32 	%f72, [%rd16];
	st.shared.f32 	[%r5], %f72;
	add.s64 	%rd17, %rd1, %rd14;
	ld.global.f32 	%f73, [%rd17];
	st.shared.f32 	[%r6], %f73;
	bar.sync 	0;
	mov.b32 	%r59, 0;
	@%p2 bra 	$L__BB0_13;
	mov.b32 	%r57, 0;
$L__BB0_4:
	.pragma "nounroll";
	add.s32 	%r11, %r57, %r9;
	setp.eq.s32 	%p3, %r11, %r3;
	shl.b32 	%r34, %r57, 2;
	mov.u32 	%r35, _ZZ12onCernelCalcPfS_S_S_S_S_iifE2Xs;
	add.s32 	%r12, %r35, %r34;
	mov.u32 	%r36, _ZZ12onCernelCalcPfS_S_S_S_S_iifE2Ys;
	add.s32 	%r13, %r36, %r34;
	mov.u32 	%r37, _ZZ12onCernelCalcPfS_S_S_S_S_iifE2Zs;
	add.s32 	%r14, %r37, %r34;
	@%p3 bra 	$L__BB0_6;
	ld.shared.f32 	%f74, [%r12];
	sub.f32 	%f75, %f1, %f74;
	ld.shared.f32 	%f76, [%r13];
	sub.f32 	%f77, %f2, %f76;
	ld.shared.f32 	%f78, [%r14];
	sub.f32 	%f79, %f3, %f78;
	mul.f32 	%f80, %f77, %f77;
	fma.rn.f32 	%f81, %f75, %f75, %f80;
	fma.rn.f32 	%f82, %f79, %f79, %f81;
	sqrt.rn.f32 	%f83, %f82;
	add.f32 	%f84, %f83, 0f358637BD;
	mul.f32 	%f85, %f84, %f84;
	mul.f32 	%f86, %f84, %f85;
	div.rn.f32 	%f87, %f79, %f86;
	mul.f32 	%f88, %f75, %f87;
	sub.f32 	%f224, %f224, %f88;
	mul.f32 	%f89, %f77, %f87;
	sub.f32 	%f225, %f225, %f89;
	mov.f32 	%f90, 0fBF800000;
	div.rn.f32 	%f91, %f90, %f84;
	mul.f32 	%f92, %f79, %f87;
	sub.f32 	%f93, %f91, %f92;
	add.f32 	%f226, %f226, %f93;
$L__BB0_6:
	add.s32 	%r38, %r11, 1;
	setp.eq.s32 	%p4, %r38, %r3;
	@%p4 bra 	$L__BB0_8;
	ld.shared.f32 	%f94, [%r12+4];
	sub.f32 	%f95, %f1, %f94;
	ld.shared.f32 	%f96, [%r13+4];
	sub.f32 	%f97, %f2, %f96;
	ld.shared.f32 	%f98, [%r14+4];
	sub.f32 	%f99, %f3, %f98;
	mul.f32 	%f100, %f97, %f97;
	fma.rn.f32 	%f101, %f95, %f95, %f100;
	fma.rn.f32 	%f102, %f99, %f99, %f101;
	sqrt.rn.f32 	%f103, %f102;
	add.f32 	%f104, %f103, 0f358637BD;
	mul.f32 	%f105, %f104, %f104;
	mul.f32 	%f106, %f104, %f105;
	div.rn.f32 	%f107, %f99, %f106;
	mul.f32 	%f108, %f95, %f107;
	sub.f32 	%f224, %f224, %f108;
	mul.f32 	%f109, %f97, %f107;
	sub.f32 	%f225, %f225, %f109;
	mov.f32 	%f110, 0fBF800000;
	div.rn.f32 	%f111, %f110, %f104;
	mul.f32 	%f112, %f99, %f107;
	sub.f32 	%f113, %f111, %f112;
	add.f32 	%f226, %f226, %f113;
$L__BB0_8:
	add.s32 	%r39, %r11, 2;
	setp.eq.s32 	%p5, %r39, %r3;
	@%p5 bra 	$L__BB0_10;
	ld.shared.f32 	%f114, [%r12+8];
	sub.f32 	%f115, %f1, %f114;
	ld.shared.f32 	%f116, [%r13+8];
	sub.f32 	%f117, %f2, %f116;
	ld.shared.f32 	%f118, [%r14+8];
	sub.f32 	%f119, %f3, %f118;
	mul.f32 	%f120, %f117, %f117;
	fma.rn.f32 	%f121, %f115, %f115, %f120;
	fma.rn.f32 	%f122, %f119, %f119, %f121;
	sqrt.rn.f32 	%f123, %f122;
	add.f32 	%f124, %f123, 0f358637BD;
	mul.f32 	%f125, %f124, %f124;
	mul.f32 	%f126, %f124, %f125;
	div.rn.f32 	%f127, %f119, %f126;
	mul.f32 	%f128, %f115, %f127;
	sub.f32 	%f224, %f224, %f128;
	mul.f32 	%f129, %f117, %f127;
	sub.f32 	%f225, %f225, %f129;
	mov.f32 	%f130, 0fBF800000;
	div.rn.f32 	%f131, %f130, %f124;
	mul.f32 	%f132, %f119, %f127;
	sub.f32 	%f133, %f131, %f132;
	add.f32 	%f226, %f226, %f133;
$L__BB0_10:
	add.s32 	%r40, %r11, 3;
	setp.eq.s32 	%p6, %r40, %r3;
	@%p6 bra 	$L__BB0_12;
	ld.shared.f32 	%f134, [%r12+12];
	sub.f32 	%f135, %f1, %f134;
	ld.shared.f32 	%f136, [%r13+12];
	sub.f32 	%f137, %f2, %f136;
	ld.shared.f32 	%f138, [%r14+12];
	sub.f32 	%f139, %f3, %f138;
	mul.f32 	%f140, %f137, %f137;
	fma.rn.f32 	%f141, %f135, %f135, %f140;
	fma.rn.f32 	%f142, %f139, %f139, %f141;
	sqrt.rn.f32 	%f143, %f142;
	add.f32 	%f144, %f143, 0f358637BD;
	mul.f32 	%f145, %f144, %f144;
	mul.f32 	%f146, %f144, %f145;
	div.rn.f32 	%f147, %f139, %f146;
	mul.f32 	%f148, %f135, %f147;
	sub.f32 	%f224, %f224, %f148;
	mul.f32 	%f149, %f137, %f147;
	sub.f32 	%f225, %f225, %f149;
	mov.f32 	%f150, 0fBF800000;
	div.rn.f32 	%f151, %f150, %f144;
	mul.f32 	%f152, %f139, %f147;
	sub.f32 	%f153, %f151, %f152;
	add.f32 	%f226, %f226, %f153;
$L__BB0_12:
	add.s32 	%r57, %r57, 4;
	setp.ne.s32 	%p7, %r57, %r7;
	mov.u32 	%r59, %r7;
	@%p7 bra 	$L__BB0_4;
$L__BB0_13:
	and.b32  	%r41, %r2, 3;
	setp.eq.s32 	%p8, %r41, 0;
	@%p8 bra 	$L__BB0_23;
	setp.eq.s32 	%p9, %r41, 1;
	@%p9 bra 	$L__BB0_20;
	add.s32 	%r17, %r59, %r9;
	setp.eq.s32 	%p10, %r17, %r3;
	shl.b32 	%r42, %r59, 2;
	mov.u32 	%r43, _ZZ12onCernelCalcPfS_S_S_S_S_iifE2Xs;
	add.s32 	%r18, %r43, %r42;
	mov.u32 	%r44, _ZZ12onCernelCalcPfS_S_S_S_S_iifE2Ys;
	add.s32 	%r19, %r44, %r42;
	mov.u32 	%r45, _ZZ12onCernelCalcPfS_S_S_S_S_iifE2Zs;
	add.s32 	%r20, %r45, %r42;
	@%p10 bra 	$L__BB0_17;
	ld.shared.f32 	%f155, [%r18];
	sub.f32 	%f156, %f1, %f155;
	ld.shared.f32 	%f157, [%r19];
	sub.f32 	%f158, %f2, %f157;
	ld.shared.f32 	%f159, [%r20];
	sub.f32 	%f160, %f3, %f159;
	mul.f32 	%f161, %f158, %f158;
	fma.rn.f32 	%f162, %f156, %f156, %f161;
	fma.rn.f32 	%f163, %f160, %f160, %f162;
	sqrt.rn.f32 	%f164, %f163;
	add.f32 	%f165, %f164, 0f358637BD;
	mul.f32 	%f166, %f165, %f165;
	mul.f32 	%f167, %f165, %f166;
	div.rn.f32 	%f168, %f160, %f167;
	mul.f32 	%f169, %f156, %f168;
	sub.f32 	%f224, %f224, %f169;
	mul.f32 	%f170, %f158, %f168;
	sub.f32 	%f225, %f225, %f170;
	mov.f32 	%f171, 0fBF800000;
	div.rn.f32 	%f172, %f171, %f165;
	mul.f32 	%f173, %f160, %f168;
	sub.f32 	%f174, %f172, %f173;
	add.f32 	%f226, %f226, %f174;
$L__BB0_17:
	add.s32 	%r46, %r17, 1;
	setp.eq.s32 	%p11, %r46, %r3;
	@%p11 bra 	$L__BB0_19;
	ld.shared.f32 	%f175, [%r18+4];
	sub.f32 	%f176, %f1, %f175;
	ld.shared.f32 	%f177, [%r19+4];
	sub.f32 	%f178, %f2, %f177;
	ld.shared.f32 	%f179, [%r20+4];
	sub.f32 	%f180, %f3, %f179;
	mul.f32 	%f181, %f178, %f178;
	fma.rn.f32 	%f182, %f176, %f176, %f181;
	fma.rn.f32 	%f183, %f180, %f180, %f182;
	sqrt.rn.f32 	%f184, %f183;
	add.f32 	%f185, %f184, 0f358637BD;
	mul.f32 	%f186, %f185, %f185;
	mul.f32 	%f187, %f185, %f186;
	div.rn.f32 	%f188, %f180, %f187;
	mul.f32 	%f189, %f176, %f188;
	sub.f32 	%f224, %f224, %f189;
	mul.f32 	%f190, %f178, %f188;
	sub.f32 	%f225, %f225, %f190;
	mov.f32 	%f191, 0fBF800000;
	div.rn.f32 	%f192, %f191, %f185;
	mul.f32 	%f193, %f180, %f188;
	sub.f32 	%f194, %f192, %f193;
	add.f32 	%f226, %f226, %f194;
$L__BB0_19:
	add.s32 	%r59, %r59, 2;
$L__BB0_20:
	and.b32  	%r47, %r2, 1;
	setp.eq.b32 	%p12, %r47, 1;
	not.pred 	%p13, %p12;
	@%p13 bra 	$L__BB0_23;
	add.s32 	%r48, %r59, %r9;
	setp.eq.s32 	%p14, %r48, %r3;
	@%p14 bra 	$L__BB0_23;
	shl.b32 	%r49, %r59, 2;
	mov.u32 	%r50, _ZZ12onCernelCalcPfS_S_S_S_S_iifE2Xs;
	add.s32 	%r51, %r50, %r49;
	ld.shared.f32 	%f195, [%r51];
	sub.f32 	%f196, %f1, %f195;
	mov.u32 	%r52, _ZZ12onCernelCalcPfS_S_S_S_S_iifE2Ys;
	add.s32 	%r53, %r52, %r49;
	ld.shared.f32 	%f197, [%r53];
	sub.f32 	%f198, %f2, %f197;
	mov.u32 	%r54, _ZZ12onCernelCalcPfS_S_S_S_S_iifE2Zs;
	add.s32 	%r55, %r54, %r49;
	ld.shared.f32 	%f199, [%r55];
	sub.f32 	%f200, %f3, %f199;
	mul.f32 	%f201, %f198, %f198;
	fma.rn.f32 	%f202, %f196, %f196, %f201;
	fma.rn.f32 	%f203, %f200, %f200, %f202;
	sqrt.rn.f32 	%f204, %f203;
	add.f32 	%f205, %f204, 0f358637BD;
	mul.f32 	%f206, %f205, %f205;
	mul.f32 	%f207, %f205, %f206;
	div.rn.f32 	%f208, %f200, %f207;
	mul.f32 	%f209, %f196, %f208;
	sub.f32 	%f224, %f224, %f209;
	mul.f32 	%f210, %f198, %f208;
	sub.f32 	%f225, %f225, %f210;
	mov.f32 	%f211, 0fBF800000;
	div.rn.f32 	%f212, %f211, %f205;
	mul.f32 	%f213, %f200, %f208;
	sub.f32 	%f214, %f212, %f213;
	add.f32 	%f226, %f226, %f214;
$L__BB0_23:
	bar.sync 	0;
	add.s32 	%r56, %r56, 1;
	setp.ne.s32 	%p15, %r56, %r24;
	@%p15 bra 	$L__BB0_2;
$L__BB0_24:
	cvta.to.global.u64 	%rd18, %rd4;
	cvta.to.global.u64 	%rd19, %rd5;
	cvta.to.global.u64 	%rd20, %rd6;
	mul.f32 	%f215, %f67, %f224;
	mul.wide.s32 	%rd21, %r3, 4;
	add.s64 	%rd22, %rd18, %rd21;
	st.global.f32 	[%rd22], %f215;
	mul.f32 	%f216, %f67, %f225;
	add.s64 	%rd23, %rd19, %rd21;
	st.global.f32 	[%rd23], %f216;
	fma.rn.f32 	%f217, %f67, %f226, 0fBF800000;
	add.s64 	%rd24, %rd20, %rd21;
	st.global.f32 	[%rd24], %f217;
	ret;

}


// ===== COMPILED SASS (sm_100) =====

	.target	sm_100

	.elftype	@"ET_EXEC"


//--------------------- .note.nv.tkinfo           --------------------------
	.section	.note.nv.tkinfo,"",@"SHT_NOTE"
	.sectionflags	@"SHF_NOTE_NV_TKINFO"
	.tkinfo
        /*0018*/ 	.word	0x00000002
        /*0030*/ 	.string	""
        /*0030*/ 	.string	"ptxas"
        /*0030*/ 	.string	"Cuda compilation tools, release 13.0, V13.0.88"
        /*0030*/ 	.string	"Build cuda_13.0.r13.0/compiler.36424714_0"
        /*0030*/ 	.string	"-arch sm_100 -m 64 "



//--------------------- .note.nv.cuinfo           --------------------------
	.section	.note.nv.cuinfo,"",@"SHT_NOTE"
	.sectionflags	@"SHF_NOTE_NV_CUINFO"
        /*0018*/ 	.short	0x0002
        /*001a*/ 	.short	0x0064
        /*001c*/ 	.short	0x0082
	.zero		2


//--------------------- .nv.info                  --------------------------
	.section	.nv.info,"",@"SHT_CUDA_INFO"
	.align	4


	//----- nvinfo : EIATTR_REGCOUNT
	.align		4
        /*0000*/ 	.byte	0x04, 0x2f
        /*0002*/ 	.short	(.L_1 - .L_0)
	.align		4
.L_0:
        /*0004*/ 	.word	index@(_Z12onCernelCalcPfS_S_S_S_S_iif)
        /*0008*/ 	.word	0x0000001d


	//----- nvinfo : EIATTR_FRAME_SIZE
	.align		4
.L_1:
        /*000c*/ 	.byte	0x04, 0x11
        /*000e*/ 	.short	(.L_3 - .L_2)
	.align		4
.L_2:
        /*0010*/ 	.word	index@($__internal_1_$__cuda_sm3x_div_rn_noftz_f32_slowpath)
        /*0014*/ 	.word	0x00000000


	//----- nvinfo : EIATTR_FRAME_SIZE
	.align		4
.L_3:
        /*0018*/ 	.byte	0x04, 0x11
        /*001a*/ 	.short	(.L_5 - .L_4)
	.align		4
.L_4:
        /*001c*/ 	.word	index@($__internal_0_$__cuda_sm20_sqrt_rn_f32_slowpath)
        /*0020*/ 	.word	0x00000000


	//----- nvinfo : EIATTR_FRAME_SIZE
	.align		4
.L_5:
        /*0024*/ 	.byte	0x04, 0x11
        /*0026*/ 	.short	(.L_7 - .L_6)
	.align		4
.L_6:
        /*0028*/ 	.word	index@(_Z12onCernelCalcPfS_S_S_S_S_iif)
        /*002c*/ 	.word	0x00000000


	//----- nvinfo : EIATTR_MIN_STACK_SIZE
	.align		4
.L_7:
        /*0030*/ 	.byte	0x04, 0x12
        /*0032*/ 	.short	(.L_9 - .L_8)
	.align		4
.L_8:
        /*0034*/ 	.word	index@(_Z12onCernelCalcPfS_S_S_S_S_iif)
        /*0038*/ 	.word	0x00000000
.L_9:


//--------------------- .nv.compat                --------------------------
	.section	.nv.compat,"",@"SHT_CUDA_COMPAT_INFO"
	.align	4
        /*0000*/ 	.byte	0x02, 0x09, 0x00, 0x00, 0x02, 0x02, 0x01, 0x00, 0x02, 0x05, 0x05, 0x00, 0x03, 0x07, 0x01, 0x01
        /*0010*/ 	.byte	0x02, 0x03, 0x00, 0x00, 0x02, 0x06, 0x01, 0x00, 0x04, 0x0b, 0x08, 0x00, 0x01, 0x00, 0x00, 0x00
        /*0020*/ 	.byte	0x00, 0x00, 0x00, 0x00


//--------------------- .nv.info._Z12onCernelCalcPfS_S_S_S_S_iif --------------------------
	.section	.nv.info._Z12onCernelCalcPfS_S_S_S_S_iif,"",@"SHT_CUDA_INFO"
	.sectionflags	@""
	.align	4


	//----- nvinfo : EIATTR_CUDA_API_VERSION
	.align		4
        /*0000*/ 	.byte	0x04, 0x37
        /*0002*/ 	.short	(.L_11 - .L_10)
.L_10:
        /*0004*/ 	.word	0x00000082


	//----- nvinfo : EIATTR_KPARAM_INFO
	.align		4
.L_11:
        /*0008*/ 	.byte	0x04, 0x17
        /*000a*/ 	.short	(.L_13 - .L_12)
.L_12:
        /*000c*/ 	.word	0x00000000
        /*0010*/ 	.short	0x0008
        /*0012*/ 	.short	0x0038
        /*0014*/ 	.byte	0x00, 0xf0, 0x11, 0x00


	//----- nvinfo : EIATTR_KPARAM_INFO
	.align		4
.L_13:
        /*0018*/ 	.byte	0x04, 0x17
        /*001a*/ 	.short	(.L_15 - .L_14)
.L_14:
        /*001c*/ 	.word	0x00000000
        /*0020*/ 	.short	0x0007
        /*0022*/ 	.short	0x0034
        /*0024*/ 	.byte	0x00, 0xf0, 0x11, 0x00


	//----- nvinfo : EIATTR_KPARAM_INFO
	.align		4
.L_15:
        /*0028*/ 	.byte	0x04, 0x17
        /*002a*/ 	.short	(.L_17 - .L_16)
.L_16:
        /*002c*/ 	.word	0x00000000
        /*0030*/ 	.short	0x0006
        /*0032*/ 	.short	0x0030
        /*0034*/ 	.byte	0x00, 0xf0, 0x11, 0x00


	//----- nvinfo : EIATTR_KPARAM_INFO
	.align		4
.L_17:
        /*0038*/ 	.byte	0x04, 0x17
        /*003a*/ 	.short	(.L_19 - .L_18)
.L_18:
        /*003c*/ 	.word	0x00000000
        /*0040*/ 	.short	0x0005
        /*0042*/ 	.short	0x0028
        /*0044*/ 	.byte	0x00, 0xf5, 0x21, 0x00


	//----- nvinfo : EIATTR_KPARAM_INFO
	.align		4
.L_19:
        /*0048*/ 	.byte	0x04, 0x17
        /*004a*/ 	.short	(.L_21 - .L_20)
.L_20:
        /*004c*/ 	.word	0x00000000
        /*0050*/ 	.short	0x0004
        /*0052*/ 	.short	0x0020
        /*0054*/ 	.byte	0x00, 0xf5, 0x21, 0x00


	//----- nvinfo : EIATTR_KPARAM_INFO
	.align		4
.L_21:
        /*0058*/ 	.byte	0x04, 0x17
        /*005a*/ 	.short	(.L_23 - .L_22)
.L_22:
        /*005c*/ 	.word	0x00000000
        /*0060*/ 	.short	0x0003
        /*0062*/ 	.short	0x0018
        /*0064*/ 	.byte	0x00, 0xf5, 0x21, 0x00


	//----- nvinfo : EIATTR_KPARAM_INFO
	.align		4
.L_23:
        /*0068*/ 	.byte	0x04, 0x17
        /*006a*/ 	.short	(.L_25 - .L_24)
.L_24:
        /*006c*/ 	.word	0x00000000
        /*0070*/ 	.short	0x0002
        /*0072*/ 	.short	0x0010
        /*0074*/ 	.byte	0x00, 0xf5, 0x21, 0x00


	//----- nvinfo : EIATTR_KPARAM_INFO
	.align		4
.L_25:
        /*0078*/ 	.byte	0x04, 0x17
        /*007a*/ 	.short	(.L_27 - .L_26)
.L_26:
        /*007c*/ 	.word	0x00000000
        /*0080*/ 	.short	0x0001
        /*0082*/ 	.short	0x0008
        /*0084*/ 	.byte	0x00, 0xf5, 0x21, 0x00


	//----- nvinfo : EIATTR_KPARAM_INFO
	.align		4
.L_27:
        /*0088*/ 	.byte	0x04, 0x17
        /*008a*/ 	.short	(.L_29 - .L_28)
.L_28:
        /*008c*/ 	.word	0x00000000
        /*0090*/ 	.short	0x0000
        /*0092*/ 	.short	0x0000
        /*0094*/ 	.byte	0x00, 0xf5, 0x21, 0x00


	//----- nvinfo : EIATTR_SPARSE_MMA_MASK
	.align		4
.L_29:
        /*0098*/ 	.byte	0x03, 0x50
        /*009a*/ 	.short	0x0000


	//----- nvinfo : EIATTR_MAXREG_COUNT
	.align		4
        /*009c*/ 	.byte	0x03, 0x1b
        /*009e*/ 	.short	0x00ff


	//----- nvinfo : EIATTR_NUM_BARRIERS
	.align		4
        /*00a0*/ 	.byte	0x02, 0x4c
        /*00a2*/ 	.byte	0x01
	.zero		1


	//----- nvinfo : EIATTR_MERCURY_ISA_VERSION
	.align		4
        /*00a4*/ 	.byte	0x03, 0x5f
        /*00a6*/ 	.short	0x0101


	//----- nvinfo : EIATTR_VRC_CTA_INIT_COUNT
	.align		4
        /*00a8*/ 	.byte	0x02, 0x4a
	.zero		1
	.zero		1


	//----- nvinfo : EIATTR_EXIT_INSTR_OFFSETS
	.align		4
        /*00ac*/ 	.byte	0x04, 0x1c
        /*00ae*/ 	.short	(.L_31 - .L_30)


	//   ....[0]....
.L_30:
        /*00b0*/ 	.word	0x000023a0


	//----- nvinfo : EIATTR_CRS_STACK_SIZE
	.align		4
.L_31:
        /*00b4*/ 	.byte	0x04, 0x1e
        /*00b6*/ 	.short	(.L_33 - .L_32)
.L_32:
        /*00b8*/ 	.word	0x00000000


	//----- nvinfo : EIATTR_CBANK_PARAM_SIZE
	.align		4
.L_33:
        /*00bc*/ 	.byte	0x03, 0x19
        /*00be*/ 	.short	0x003c


	//----- nvinfo : EIATTR_PARAM_CBANK
	.align		4
        /*00c0*/ 	.byte	0x04, 0x0a
        /*00c2*/ 	.short	(.L_35 - .L_34)
	.align		4
.L_34:
        /*00c4*/ 	.word	index@(.nv.constant0._Z12onCernelCalcPfS_S_S_S_S_iif)
        /*00c8*/ 	.short	0x0380
        /*00ca*/ 	.short	0x003c


	//----- nvinfo : EIATTR_SW_WAR
	.align		4
.L_35:
        /*00cc*/ 	.byte	0x04, 0x36
        /*00ce*/ 	.short	(.L_37 - .L_36)
.L_36:
        /*00d0*/ 	.word	0x00000008
.L_37:


//--------------------- .nv.callgraph             --------------------------
	.section	.nv.callgraph,"",@"SHT_CUDA_CALLGRAPH"
	.align	4
	.sectionentsize	8
	.align		4
        /*0000*/ 	.word	0x00000000
	.align		4
        /*0004*/ 	.word	0xffffffff
	.align		4
        /*0008*/ 	.word	0x00000000
	.align		4
        /*000c*/ 	.word	0xfffffffe
	.align		4
        /*0010*/ 	.word	0x00000000
	.align		4
        /*0014*/ 	.word	0xfffffffd
	.align		4
        /*0018*/ 	.word	0x00000000
	.align		4
        /*001c*/ 	.word	0xfffffffc


//--------------------- .text._Z12onCernelCalcPfS_S_S_S_S_iif --------------------------
	.section	.text._Z12onCernelCalcPfS_S_S_S_S_iif,"ax",@progbits
	.align	128
        .global         _Z12onCernelCalcPfS_S_S_S_S_iif
        .type           _Z12onCernelCalcPfS_S_S_S_S_iif,@function
        .size           _Z12onCernelCalcPfS_S_S_S_S_iif,(.L_x_82 - _Z12onCernelCalcPfS_S_S_S_S_iif)
        .other          _Z12onCernelCalcPfS_S_S_S_S_iif,@"STO_CUDA_ENTRY STV_DEFAULT"
_Z12onCernelCalcPfS_S_S_S_S_iif:
.text._Z12onCernelCalcPfS_S_S_S_S_iif:
[----:B------:R-:W-:Y:S01]  /*0000*/  LDC R1, c[0x0][0x37c] ;  /* 0x0000df00ff017b82 */ /* 0x000fe20000000800 */
[----:B------:R-:W0:Y:S01]  /*0010*/  S2R R13, SR_TID.X ;  /* 0x00000000000d7919 */ /* 0x000e220000002100 */
[----:B------:R-:W1:Y:S01]  /*0020*/  LDCU UR4, c[0x0][0x3b0] ;  /* 0x00007600ff0477ac */ /* 0x000e620008000800 */
[----:B------:R-:W-:Y:S01]  /*0030*/  HFMA2 R12, -RZ, RZ, 0, 0 ;  /* 0x00000000ff0c7431 */ /* 0x000fe200000001ff */
[----:B------:R-:W-:Y:S01]  /*0040*/  CS2R R10, SRZ ;  /* 0x00000000000a7805 */ /* 0x000fe2000001ff00 */
[----:B------:R-:W0:Y:S01]  /*0050*/  S2R R0, SR_CTAID.X ;  /* 0x0000000000007919 */ /* 0x000e220000002500 */
[----:B------:R-:W0:Y:S01]  /*0060*/  LDCU UR16, c[0x0][0x360] ;  /* 0x00006c00ff1077ac */ /* 0x000e220008000800 */
[----:B------:R-:W2:Y:S01]  /*0070*/  LDCU.64 UR14, c[0x0][0x358] ;  /* 0x00006b00ff0e77ac */ /* 0x000ea20008000a00 */
[----:B-1----:R-:W-:Y:S01]  /*0080*/  UISETP.GE.AND UP0, UPT, UR4, 0x1, UPT ;  /* 0x000000010400788c */ /* 0x002fe2000bf06270 */
[----:B0-----:R-:W-:-:S08]  /*0090*/  IMAD R9, R0, UR16, R13 ;  /* 0x0000001000097c24 */ /* 0x001fd0000f8e020d */
[----:B--2---:R-:W-:Y:S05]  /*00a0*/  BRA.U !UP0, `(.L_x_0) ;  /* 0x0000002108887547 */ /* 0x004fea000b800000 */
[----:B------:R-:W0:Y:S08]  /*00b0*/  LDC.64 R14, c[0x0][0x390] ;  /* 0x0000e400ff0e7b82 */ /* 0x000e300000000a00 */
[----:B------:R-:W1:Y:S08]  /*00c0*/  LDC.64 R2, c[0x0][0x380] ;  /* 0x0000e000ff027b82 */ /* 0x000e700000000a00 */
[----:B------:R-:W2:Y:S01]  /*00d0*/  LDC.64 R4, c[0x0][0x388] ;  /* 0x0000e200ff047b82 */ /* 0x000ea20000000a00 */
[----:B0-----:R-:W-:-:S05]  /*00e0*/  IMAD.WIDE R14, R9, 0x4, R14 ;  /* 0x00000004090e7825 */ /* 0x001fca00078e020e */
[----:B------:R-:W5:Y:S02]  /*00f0*/  LDG.E R6, desc[UR14][R14.64] ;  /* 0x0000000e0e067981 */ /* 0x000f64000c1e1900 */
[----:B------:R-:W0:Y:S01]  /*0100*/  S2UR UR8, SR_CgaCtaId ;  /* 0x00000000000879c3 */ /* 0x000e220000008800 */
[----:B------:R-:W-:Y:S01]  /*0110*/  UMOV UR4, 0x400 ;  /* 0x0000040000047882 */ /* 0x000fe20000000000 */
[C---:B-1----:R-:W-:Y:S01]  /*0120*/  IMAD.WIDE R2, R9.reuse, 0x4, R2 ;  /* 0x0000000409027825 */ /* 0x042fe200078e0202 */
[----:B------:R-:W-:Y:S02]  /*0130*/  UIADD3 UR5, UPT, UPT, UR4, 0x400, URZ ;  /* 0x0000040004057890 */ /* 0x000fe4000fffe0ff */
[----:B------:R-:W-:Y:S01]  /*0140*/  UIADD3 UR6, UPT, UPT, UR4, 0x800, URZ ;  /* 0x0000080004067890 */ /* 0x000fe2000fffe0ff */
[----:B------:R-:W-:Y:S01]  /*0150*/  CS2R R10, SRZ ;  /* 0x00000000000a7805 */ /* 0x000fe2000001ff00 */
[----:B------:R-:W5:Y:S01]  /*0160*/  LDG.E R8, desc[UR14][R2.64] ;  /* 0x0000000e02087981 */ /* 0x000f62000c1e1900 */
[----:B--2---:R-:W-:Y:S01]  /*0170*/  IMAD.WIDE R4, R9, 0x4, R4 ;  /* 0x0000000409047825 */ /* 0x004fe200078e0204 */
[----:B------:R-:W-:-:S04]  /*0180*/  MOV R12, RZ ;  /* 0x000000ff000c7202 */ /* 0x000fc80000000f00 */
[----:B------:R1:W5:Y:S01]  /*0190*/  LDG.E R7, desc[UR14][R4.64] ;  /* 0x0000000e04077981 */ /* 0x000362000c1e1900 */
[----:B0-----:R-:W-:Y:S02]  /*01a0*/  ULEA UR5, UR8, UR5, 0x18 ;  /* 0x0000000508057291 */ /* 0x001fe4000f8ec0ff */
[----:B------:R-:W-:Y:S02]  /*01b0*/  ULEA UR6, UR8, UR6, 0x18 ;  /* 0x0000000608067291 */ /* 0x000fe4000f8ec0ff */
[----:B------:R-:W-:Y:S02]  /*01c0*/  ULEA UR4, UR8, UR4, 0x18 ;  /* 0x0000000408047291 */ /* 0x000fe4000f8ec0ff */
[C---:B-1----:R-:W-:Y:S02]  /*01d0*/  LEA R4, R13.reuse, UR5, 0x2 ;  /* 0x000000050d047c11 */ /* 0x042fe4000f8e10ff */
[C---:B------:R-:W-:Y:S01]  /*01e0*/  LEA R3, R13.reuse, UR6, 0x2 ;  /* 0x000000060d037c11 */ /* 0x040fe2000f8e10ff */
[----:B------:R-:W-:Y:S01]  /*01f0*/  ULOP3.LUT UR7, UR16, 0x7fc, URZ, 0xc0, !UPT ;  /* 0x000007fc10077892 */ /* 0x000fe2000f8ec0ff */
[----:B------:R-:W-:Y:S01]  /*0200*/  LEA R5, R13, UR4, 0x2 ;  /* 0x000000040d057c11 */ /* 0x000fe2000f8e10ff */
[----:B------:R-:W-:-:S10]  /*0210*/  UMOV UR4, URZ ;  /* 0x000000ff00047c82 */ /* 0x000fd40008000000 */
.L_x_67:
[----:B0-----:R-:W0:Y:S01]  /*0220*/  LDC.64 R14, c[0x0][0x380] ;  /* 0x0000e000ff0e7b82 */ /* 0x001e220000000a00 */
[----:B------:R-:W-:Y:S01]  /*0230*/  UIMAD UR8, UR16, UR4, URZ ;  /* 0x00000004100872a4 */ /* 0x000fe2000f8e02ff */
[----:B------:R-:W1:Y:S05]  /*0240*/  LDCU UR5, c[0x0][0x3b0] ;  /* 0x00007600ff0577ac */ /* 0x000e6a0008000800 */
[----:B------:R-:W-:Y:S01]  /*0250*/  IADD3 R21, PT, PT, R13, UR8, RZ ;  /* 0x000000080d157c10 */ /* 0x000fe2000fffe0ff */
[----:B------:R-:W2:Y:S08]  /*0260*/  LDC.64 R18, c[0x0][0x388] ;  /* 0x0000e200ff127b82 */ /* 0x000eb00000000a00 */
[----:B------:R-:W3:Y:S01]  /*0270*/  LDC.64 R16, c[0x0][0x390] ;  /* 0x0000e400ff107b82 */ /* 0x000ee20000000a00 */
[----:B0-----:R-:W-:-:S06]  /*0280*/  IMAD.WIDE.U32 R14, R21, 0x4, R14 ;  /* 0x00000004150e7825 */ /* 0x001fcc00078e000e */
[----:B------:R-:W4:Y:S01]  /*0290*/  LDG.E R14, desc[UR14][R14.64] ;  /* 0x0000000e0e0e7981 */ /* 0x000f22000c1e1900 */
[----:B--2---:R-:W-:-:S06]  /*02a0*/  IMAD.WIDE.U32 R18, R21, 0x4, R18 ;  /* 0x0000000415127825 */ /* 0x004fcc00078e0012 */
[----:B------:R-:W2:Y:S01]  /*02b0*/  LDG.E R19, desc[UR14][R18.64] ;  /* 0x0000000e12137981 */ /* 0x000ea2000c1e1900 */
[----:B---3--:R-:W-:-:S06]  /*02c0*/  IMAD.WIDE.U32 R16, R21, 0x4, R16 ;  /* 0x0000000415107825 */ /* 0x008fcc00078e0010 */
[----:B------:R-:W3:Y:S01]  /*02d0*/  LDG.E R16, desc[UR14][R16.64] ;  /* 0x0000000e10107981 */ /* 0x000ee2000c1e1900 */
[----:B------:R-:W-:Y:S02]  /*02e0*/  UISETP.GE.U32.AND UP1, UPT, UR16, 0x4, UPT ;  /* 0x000000041000788c */ /* 0x000fe4000bf26070 */
[----:B------:R-:W-:-:S04]  /*02f0*/  UIADD3 UR4, UPT, UPT, UR4, 0x1, URZ ;  /* 0x0000000104047890 */ /* 0x000fc8000fffe0ff */
[----:B-1----:R-:W-:-:S03]  /*0300*/  UISETP.NE.AND UP0, UPT, UR4, UR5, UPT ;  /* 0x000000050400728c */ /* 0x002fc6000bf05270 */
[----:B------:R-:W-:Y:S01]  /*0310*/  UMOV UR5, URZ ;  /* 0x000000ff00057c82 */ /* 0x000fe20008000000 */
[----:B----4-:R0:W-:Y:S04]  /*0320*/  STS [R5], R14 ;  /* 0x0000000e05007388 */ /* 0x0101e80000000800 */
[----:B--2---:R0:W-:Y:S04]  /*0330*/  STS [R4], R19 ;  /* 0x0000001304007388 */ /* 0x0041e80000000800 */
[----:B---3--:R0:W-:Y:S01]  /*0340*/  STS [R3], R16 ;  /* 0x0000001003007388 */ /* 0x0081e20000000800 */
[----:B------:R-:W-:Y:S06]  /*0350*/  BAR.SYNC.DEFER_BLOCKING 0x0 ;  /* 0x0000000000007b1d */ /* 0x000fec0000010000 */
[----:B------:R-:W-:Y:S05]  /*0360*/  BRA.U !UP1, `(.L_x_1) ;  /* 0x00000011094c7547 */ /* 0x000fea000b800000 */
[----:B------:R-:W-:-:S05]  /*0370*/  UMOV UR5, URZ ;  /* 0x000000ff00057c82 */ /* 0x000fca0008000000 */
.L_x_38:
[----:B------:R-:W1:Y:S01]  /*0380*/  S2UR UR10, SR_CgaCtaId ;  /* 0x00000000000a79c3 */ /* 0x000e620000008800 */
[----:B------:R-:W-:Y:S01]  /*0390*/  UIADD3 UR6, UPT, UPT, UR8, UR5, URZ ;  /* 0x0000000508067290 */ /* 0x000fe2000fffe0ff */
[----:B------:R-:W-:Y:S01]  /*03a0*/  BSSY.RECONVERGENT B2, `(.L_x_2) ;  /* 0x000004a000027945 */ /* 0x000fe20003800200 */
[----:B------:R-:W-:Y:S02]  /*03b0*/  UMOV UR9, 0x400 ;  /* 0x0000040000097882 */ /* 0x000fe40000000000 */
[----:B------:R-:W-:Y:S02]  /*03c0*/  UIADD3 UR11, UPT, UPT, UR9, 0x400, URZ ;  /* 0x00000400090b7890 */ /* 0x000fe4000fffe0ff */
[----:B------:R-:W-:Y:S01]  /*03d0*/  UIADD3 UR12, UPT, UPT, UR9, 0x800, URZ ;  /* 0x00000800090c7890 */ /* 0x000fe2000fffe0ff */
[----:B------:R-:W-:Y:S01]  /*03e0*/  ISETP.NE.AND P0, PT, R9, UR6, PT ;  /* 0x0000000609007c0c */ /* 0x000fe2000bf05270 */
[----:B-1----:R-:W-:Y:S02]  /*03f0*/  ULEA UR11, UR10, UR11, 0x18 ;  /* 0x0000000b0a0b7291 */ /* 0x002fe4000f8ec0ff */
[----:B------:R-:W-:-:S02]  /*0400*/  ULEA UR9, UR10, UR9, 0x18 ;  /* 0x000000090a097291 */ /* 0x000fc4000f8ec0ff */
[----:B------:R-:W-:Y:S02]  /*0410*/  ULEA UR12, UR10, UR12, 0x18 ;  /* 0x0000000c0a0c7291 */ /* 0x000fe4000f8ec0ff */
[----:B------:R-:W-:Y:S02]  /*0420*/  ULEA UR10, UR5, UR11, 0x2 ;  /* 0x0000000b050a7291 */ /* 0x000fe4000f8e10ff */
[----:B------:R-:W-:Y:S02]  /*0430*/  ULEA UR9, UR5, UR9, 0x2 ;  /* 0x0000000905097291 */ /* 0x000fe4000f8e10ff */
[----:B------:R-:W-:Y:S02]  /*0440*/  ULEA UR11, UR5, UR12, 0x2 ;  /* 0x0000000c050b7291 */ /* 0x000fe4000f8e10ff */
[----:B------:R-:W-:-:S04]  /*0450*/  UIADD3 UR5, UPT, UPT, UR5, 0x4, URZ ;  /* 0x0000000405057890 */ /* 0x000fc8000fffe0ff */
[----:B------:R-:W-:Y:S01]  /*0460*/  UISETP.NE.AND UP1, UPT, UR5, UR7, UPT ;  /* 0x000000070500728c */ /* 0x000fe2000bf25270 */
[----:B------:R-:W-:Y:S10]  /*0470*/  @!P0 BRA `(.L_x_3) ;  /* 0x0000000000f08947 */ /* 0x000ff40003800000 */
[----:B------:R-:W1:Y:S01]  /*0480*/  LDS R24, [UR10] ;  /* 0x0000000aff187984 */ /* 0x000e620008000800 */
[----:B------:R-:W-:Y:S03]  /*0490*/  BSSY.RECONVERGENT B0, `(.L_x_4) ;  /* 0x0000014000007945 */ /* 0x000fe60003800200 */
[----:B------:R-:W2:Y:S04]  /*04a0*/  LDS R23, [UR9] ;  /* 0x00000009ff177984 */ /* 0x000ea80008000800 */
[----:B------:R-:W3:Y:S01]  /*04b0*/  LDS R15, [UR11] ;  /* 0x0000000bff0f7984 */ /* 0x000ee20008000800 */
[----:B-1---5:R-:W-:Y:S01]  /*04c0*/  FADD R24, R7, -R24 ;  /* 0x8000001807187221 */ /* 0x022fe20000000000 */
[----:B--2---:R-:W-:-:S03]  /*04d0*/  FADD R23, R8, -R23 ;  /* 0x8000001708177221 */ /* 0x004fc60000000000 */
[----:B------:R-:W-:Y:S01]  /*04e0*/  FMUL R0, R24, R24 ;  /* 0x0000001818007220 */ /* 0x000fe20000400000 */
[----:B---3--:R-:W-:-:S03]  /*04f0*/  FADD R22, R6, -R15 ;  /* 0x8000000f06167221 */ /* 0x008fc60000000000 */
[----:B------:R-:W-:-:S04]  /*0500*/  FFMA R15, R23, R23, R0 ;  /* 0x00000017170f7223 */ /* 0x000fc80000000000 */
[----:B0-----:R-:W-:-:S04]  /*0510*/  FFMA R14, R22, R22, R15 ;  /* 0x00000016160e7223 */ /* 0x001fc8000000000f */
[----:B------:R0:W1:Y:S01]  /*0520*/  MUFU.RSQ R15, R14 ;  /* 0x0000000e000f7308 */ /* 0x0000620000001400 */
[----:B------:R-:W-:-:S04]  /*0530*/  IADD3 R0, PT, PT, R14, -0xd000000, RZ ;  /* 0xf30000000e007810 */ /* 0x000fc80007ffe0ff */
[----:B------:R-:W-:-:S13]  /*0540*/  ISETP.GT.U32.AND P0, PT, R0, 0x727fffff, PT ;  /* 0x727fffff0000780c */ /* 0x000fda0003f04070 */
[----:B01----:R-:W-:Y:S05]  /*0550*/  @!P0 BRA `(.L_x_5) ;  /* 0x00000000000c8947 */ /* 0x003fea0003800000 */
[----:B------:R-:W-:-:S07]  /*0560*/  MOV R0, 0x580 ;  /* 0x0000058000007802 */ /* 0x000fce0000000f00 */
[----:B------:R-:W-:Y:S05]  /*0570*/  CALL.REL.NOINC `($__internal_0_$__cuda_sm20_sqrt_rn_f32_slowpath) ;  /* 0x0000001c008c7944 */ /* 0x000fea0003c00000 */
[----:B------:R-:W-:Y:S05]  /*0580*/  BRA `(.L_x_6) ;  /* 0x0000000000107947 */ /* 0x000fea0003800000 */
.L_x_5:
[----:B------:R-:W-:Y:S01]  /*0590*/  FMUL.FTZ R19, R14, R15 ;  /* 0x0000000f0e137220 */ /* 0x000fe20000410000 */
[----:B------:R-:W-:-:S03]  /*05a0*/  FMUL.FTZ R2, R15, 0.5 ;  /* 0x3f0000000f027820 */ /* 0x000fc60000410000 */
[----:B------:R-:W-:-:S04]  /*05b0*/  FFMA R0, -R19, R19, R14 ;  /* 0x0000001313007223 */ /* 0x000fc8000000010e */
[----:B------:R-:W-:-:S07]  /*05c0*/  FFMA R19, R0, R2, R19 ;  /* 0x0000000200137223 */ /* 0x000fce0000000013 */
.L_x_6:
[----:B------:R-:W-:Y:S05]  /*05d0*/  BSYNC.RECONVERGENT B0 ;  /* 0x0000000000007941 */ /* 0x000fea0003800200 */
.L_x_4:
[----:B------:R-:W-:Y:S01]  /*05e0*/  FADD R2, R19, 9.9999999747524270788e-07 ;  /* 0x358637bd13027421 */ /* 0x000fe20000000000 */
[----:B------:R-:W-:Y:S03]  /*05f0*/  BSSY.RECONVERGENT B3, `(.L_x_7) ;  /* 0x0000010000037945 */ /* 0x000fe60003800200 */
[----:B------:R-:W-:-:S04]  /*0600*/  FMUL R15, R2, R2 ;  /* 0x00000002020f7220 */ /* 0x000fc80000400000 */
[----:B------:R-:W-:-:S04]  /*0610*/  FMUL R17, R2, R15 ;  /* 0x0000000f02117220 */ /* 0x000fc80000400000 */
[----:B------:R-:W0:Y:S08]  /*0620*/  MUFU.RCP R0, R17 ;  /* 0x0000001100007308 */ /* 0x000e300000001000 */
[----:B------:R-:W1:Y:S01]  /*0630*/  FCHK P0, R22, R17 ;  /* 0x0000001116007302 */ /* 0x000e620000000000 */
[----:B0-----:R-:W-:-:S04]  /*0640*/  FFMA R15, -R17, R0, 1 ;  /* 0x3f800000110f7423 */ /* 0x001fc80000000100 */
[----:B------:R-:W-:-:S04]  /*0650*/  FFMA R15, R0, R15, R0 ;  /* 0x0000000f000f7223 */ /* 0x000fc80000000000 */
[----:B------:R-:W-:-:S04]  /*0660*/  FFMA R0, R22, R15, RZ ;  /* 0x0000000f16007223 */ /* 0x000fc800000000ff */
[----:B------:R-:W-:-:S04]  /*0670*/  FFMA R25, -R17, R0, R22 ;  /* 0x0000000011197223 */ /* 0x000fc80000000116 */
[----:B------:R-:W-:Y:S01]  /*0680*/  FFMA R25, R15, R25, R0 ;  /* 0x000000190f197223 */ /* 0x000fe20000000000 */
[----:B-1----:R-:W-:Y:S06]  /*0690*/  @!P0 BRA `(.L_x_8) ;  /* 0x0000000000148947 */ /* 0x002fec0003800000 */
[----:B------:R-:W-:Y:S02]  /*06a0*/  MOV R0, R17 ;  /* 0x0000001100007202 */ /* 0x000fe40000000f00 */
[----:B------:R-:W-:Y:S02]  /*06b0*/  MOV R19, R22 ;  /* 0x0000001600137202 */ /* 0x000fe40000000f00 */
[----:B------:R-:W-:-:S07]  /*06c0*/  MOV R14, 0x6e0 ;  /* 0x000006e0000e7802 */ /* 0x000fce0000000f00 */
[----:B------:R-:W-:Y:S05]  /*06d0*/  CALL.REL.NOINC `($__internal_1_$__cuda_sm3x_div_rn_noftz_f32_slowpath) ;  /* 0x0000001c008c7944 */ /* 0x000fea0003c00000 */
[----:B------:R-:W-:-:S07]  /*06e0*/  MOV R25, R0 ;  /* 0x0000000000197202 */ /* 0x000fce0000000f00 */
.L_x_8:
[----:B------:R-:W-:Y:S05]  /*06f0*/  BSYNC.RECONVERGENT B3 ;  /* 0x0000000000037941 */ /* 0x000fea0003800200 */
.L_x_7:
[----:B------:R-:W0:Y:S01]  /*0700*/  MUFU.RCP R15, R2 ;  /* 0x00000002000f7308 */ /* 0x000e220000001000 */
[----:B------:R-:W-:Y:S01]  /*0710*/  UMOV UR12, 0x3f800000 ;  /* 0x3f800000000c7882 */ /* 0x000fe20000000000 */
[----:B------:R-:W-:Y:S01]  /*0720*/  BSSY.RECONVERGENT B3, `(.L_x_9) ;  /* 0x000000f000037945 */ /* 0x000fe20003800200 */
[----:B------:R-:W-:Y:S01]  /*0730*/  MOV R17, UR12 ;  /* 0x0000000c00117c02 */ /* 0x000fe20008000f00 */
[-C--:B------:R-:W-:Y:S01]  /*0740*/  FFMA R12, -R23, R25.reuse, R12 ;  /* 0x00000019170c7223 */ /* 0x080fe2000000010c */
[----:B------:R-:W-:-:S03]  /*0750*/  FFMA R11, -R24, R25, R11 ;  /* 0x00000019180b7223 */ /* 0x000fc6000000010b */
[----:B------:R-:W1:Y:S01]  /*0760*/  FCHK P0, -R17, R2 ;  /* 0x0000000211007302 */ /* 0x000e620000000100 */
[----:B0-----:R-:W-:-:S04]  /*0770*/  FFMA R0, -R2, R15, 1 ;  /* 0x3f80000002007423 */ /* 0x001fc8000000010f */
[----:B------:R-:W-:-:S04]  /*0780*/  FFMA R0, R15, R0, R15 ;  /* 0x000000000f007223 */ /* 0x000fc8000000000f */
[----:B------:R-:W-:-:S04]  /*0790*/  FFMA R15, R0, -1, RZ ;  /* 0xbf800000000f7823 */ /* 0x000fc800000000ff */
[----:B------:R-:W-:-:S04]  /*07a0*/  FFMA R14, -R2, R15, -1 ;  /* 0xbf800000020e7423 */ /* 0x000fc8000000010f */
[----:B------:R-:W-:Y:S01]  /*07b0*/  FFMA R0, R0, R14, R15 ;  /* 0x0000000e00007223 */ /* 0x000fe2000000000f */
[----:B-1----:R-:W-:Y:S06]  /*07c0*/  @!P0 BRA `(.L_x_10) ;  /* 0x0000000000108947 */ /* 0x002fec0003800000 */
[----:B------:R-:W-:Y:S01]  /*07d0*/  HFMA2 R19, -RZ, RZ, -1.875, 0 ;  /* 0xbf800000ff137431 */ /* 0x000fe200000001ff */
[----:B------:R-:W-:Y:S02]  /*07e0*/  MOV R0, R2 ;  /* 0x0000000200007202 */ /* 0x000fe40000000f00 */
[----:B------:R-:W-:-:S07]  /*07f0*/  MOV R14, 0x810 ;  /* 0x00000810000e7802 */ /* 0x000fce0000000f00 */
[----:B------:R-:W-:Y:S05]  /*0800*/  CALL.REL.NOINC `($__internal_1_$__cuda_sm3x_div_rn_noftz_f32_slowpath) ;  /* 0x0000001c00407944 */ /* 0x000fea0003c00000 */
.L_x_10:
[----:B------:R-:W-:Y:S05]  /*0810*/  BSYNC.RECONVERGENT B3 ;  /* 0x0000000000037941 */ /* 0x000fea0003800200 */
.L_x_9:
[----:B------:R-:W-:-:S04]  /*0820*/  FFMA R25, -R22, R25, R0 ;  /* 0x0000001916197223 */ /* 0x000fc80000000100 */
[----:B------:R-:W-:-:S07]  /*0830*/  FADD R10, R10, R25 ;  /* 0x000000190a0a7221 */ /* 0x000fce0000000000 */
.L_x_3:
[----:B------:R-:W-:Y:S05]  /*0840*/  BSYNC.RECONVERGENT B2 ;  /* 0x0000000000027941 */ /* 0x000fea0003800200 */
.L_x_2:
[----:B------:R-:W-:Y:S01]  /*0850*/  UIADD3 UR12, UPT, UPT, UR6, 0x1, URZ ;  /* 0x00000001060c7890 */ /* 0x000fe2000fffe0ff */
[----:B------:R-:W-:Y:S05]  /*0860*/  BSSY.RECONVERGENT B2, `(.L_x_11) ;  /* 0x000003f000027945 */ /* 0x000fea0003800200 */
[----:B------:R-:W-:-:S13]  /*0870*/  ISETP.NE.AND P0, PT, R9, UR12, PT ;  /* 0x0000000c09007c0c */ /* 0x000fda000bf05270 */
[----:B------:R-:W-:Y:S05]  /*0880*/  @!P0 BRA `(.L_x_12) ;  /* 0x0000000000f08947 */ /* 0x000fea0003800000 */
[----:B------:R-:W1:Y:S01]  /*0890*/  LDS R24, [UR10+0x4] ;  /* 0x0000040aff187984 */ /* 0x000e620008000800 */
[----:B------:R-:W-:Y:S03]  /*08a0*/  BSSY.RECONVERGENT B0, `(.L_x_13) ;  /* 0x0000014000007945 */ /* 0x000fe60003800200 */
[----:B------:R-:W2:Y:S04]  /*08b0*/  LDS R23, [UR9+0x4] ;  /* 0x00000409ff177984 */ /* 0x000ea80008000800 */
[----:B------:R-:W3:Y:S01]  /*08c0*/  LDS R15, [UR11+0x4] ;  /* 0x0000040bff0f7984 */ /* 0x000ee20008000800 */
        /* <DEDUP_REMOVED lines=13> */
.L_x_14:
[----:B------:R-:W-:Y:S01]  /*09a0*/  FMUL.FTZ R19, R14, R15 ;  /* 0x0000000f0e137220 */ /* 0x000fe20000410000 */
[----:B------:R-:W-:-:S03]  /*09b0*/  FMUL.FTZ R2, R15, 0.5 ;  /* 0x3f0000000f027820 */ /* 0x000fc60000410000 */
[----:B------:R-:W-:-:S04]  /*09c0*/  FFMA R0, -R19, R19, R14 ;  /* 0x0000001313007223 */ /* 0x000fc8000000010e */
[----:B------:R-:W-:-:S07]  /*09d0*/  FFMA R19, R0, R2, R19 ;  /* 0x0000000200137223 */ /* 0x000fce0000000013 */
.L_x_15:
[----:B------:R-:W-:Y:S05]  /*09e0*/  BSYNC.RECONVERGENT B0 ;  /* 0x0000000000007941 */ /* 0x000fea0003800200 */
.L_x_13:
        /* <DEDUP_REMOVED lines=17> */
.L_x_17:
[----:B------:R-:W-:Y:S05]  /*0b00*/  BSYNC.RECONVERGENT B3 ;  /* 0x0000000000037941 */ /* 0x000fea0003800200 */
.L_x_16:
        /* <DEDUP_REMOVED lines=17> */
.L_x_19:
[----:B------:R-:W-:Y:S05]  /*0c20*/  BSYNC.RECONVERGENT B3 ;  /* 0x0000000000037941 */ /* 0x000fea0003800200 */
.L_x_18:
[----:B------:R-:W-:-:S04]  /*0c30*/  FFMA R25, -R22, R25, R0 ;  /* 0x0000001916197223 */ /* 0x000fc80000000100 */
[----:B------:R-:W-:-:S07]  /*0c40*/  FADD R10, R10, R25 ;  /* 0x000000190a0a7221 */ /* 0x000fce0000000000 */
.L_x_12:
[----:B------:R-:W-:Y:S05]  /*0c50*/  BSYNC.RECONVERGENT B2 ;  /* 0x0000000000027941 */ /* 0x000fea0003800200 */
.L_x_11:
        /* <DEDUP_REMOVED lines=21> */
.L_x_23:
[----:B------:R-:W-:Y:S01]  /*0db0*/  FMUL.FTZ R19, R14, R15 ;  /* 0x0000000f0e137220 */ /* 0x000fe20000410000 */
[----:B------:R-:W-:-:S03]  /*0dc0*/  FMUL.FTZ R2, R15, 0.5 ;  /* 0x3f0000000f027820 */ /* 0x000fc60000410000 */
[----:B------:R-:W-:-:S04]  /*0dd0*/  FFMA R0, -R19, R19, R14 ;  /* 0x0000001313007223 */ /* 0x000fc8000000010e */
[----:B------:R-:W-:-:S07]  /*0de0*/  FFMA R19, R0, R2, R19 ;  /* 0x0000000200137223 */ /* 0x000fce0000000013 */
.L_x_24:
[----:B------:R-:W-:Y:S05]  /*0df0*/  BSYNC.RECONVERGENT B0 ;  /* 0x0000000000007941 */ /* 0x000fea0003800200 */
.L_x_22:
        /* <DEDUP_REMOVED lines=17> */
.L_x_26:
[----:B------:R-:W-:Y:S05]  /*0f10*/  BSYNC.RECONVERGENT B3 ;  /* 0x0000000000037941 */ /* 0x000fea0003800200 */
.L_x_25:
        /* <DEDUP_REMOVED lines=17> */
.L_x_28:
[----:B------:R-:W-:Y:S05]  /*1030*/  BSYNC.RECONVERGENT B3 ;  /* 0x0000000000037941 */ /* 0x000fea0003800200 */
.L_x_27:
[----:B------:R-:W-:-:S04]  /*1040*/  FFMA R25, -R22, R25, R0 ;  /* 0x0000001916197223 */ /* 0x000fc80000000100 */
[----:B------:R-:W-:-:S07]  /*1050*/  FADD R10, R10, R25 ;  /* 0x000000190a0a7221 */ /* 0x000fce0000000000 */
.L_x_21:
[----:B------:R-:W-:Y:S05]  /*1060*/  BSYNC.RECONVERGENT B2 ;  /* 0x0000000000027941 */ /* 0x000fea0003800200 */
.L_x_20:
        /* <DEDUP_REMOVED lines=21> */
.L_x_32:
[----:B------:R-:W-:Y:S01]  /*11c0*/  FMUL.FTZ R19, R14, R15 ;  /* 0x0000000f0e137220 */ /* 0x000fe20000410000 */
[----:B------:R-:W-:-:S03]  /*11d0*/  FMUL.FTZ R2, R15, 0.5 ;  /* 0x3f0000000f027820 */ /* 0x000fc60000410000 */
[----:B------:R-:W-:-:S04]  /*11e0*/  FFMA R0, -R19, R19, R14 ;  /* 0x0000001313007223 */ /* 0x000fc8000000010e */
[----:B------:R-:W-:-:S07]  /*11f0*/  FFMA R19, R0, R2, R19 ;  /* 0x0000000200137223 */ /* 0x000fce0000000013 */
.L_x_33:
[----:B------:R-:W-:Y:S05]  /*1200*/  BSYNC.RECONVERGENT B0 ;  /* 0x0000000000007941 */ /* 0x000fea0003800200 */
.L_x_31:
        /* <DEDUP_REMOVED lines=17> */
.L_x_35:
[----:B------:R-:W-:Y:S05]  /*1320*/  BSYNC.RECONVERGENT B3 ;  /* 0x0000000000037941 */ /* 0x000fea0003800200 */
.L_x_34:
        /* <DEDUP_REMOVED lines=17> */
.L_x_37:
[----:B------:R-:W-:Y:S05]  /*1440*/  BSYNC.RECONVERGENT B3 ;  /* 0x0000000000037941 */ /* 0x000fea0003800200 */
.L_x_36:
[----:B------:R-:W-:-:S04]  /*1450*/  FFMA R25, -R22, R25, R0 ;  /* 0x0000001916197223 */ /* 0x000fc80000000100 */
[----:B------:R-:W-:-:S07]  /*1460*/  FADD R10, R10, R25 ;  /* 0x000000190a0a7221 */ /* 0x000fce0000000000 */
.L_x_30:
[----:B------:R-:W-:Y:S05]  /*1470*/  BSYNC.RECONVERGENT B2 ;  /* 0x0000000000027941 */ /* 0x000fea0003800200 */
.L_x_29:
[----:B------:R-:W-:Y:S05]  /*1480*/  BRA.U UP1, `(.L_x_38) ;  /* 0xffffffed01bc7547 */ /* 0x000fea000b83ffff */
[----:B------:R-:W-:-:S05]  /*1490*/  UMOV UR5, UR7 ;  /* 0x0000000700057c82 */ /* 0x000fca0008000000 */
.L_x_1:
[----:B------:R-:W-:-:S09]  /*14a0*/  ULOP3.LUT UP1, UR6, UR16, 0x3, URZ, 0xc0, !UPT ;  /* 0x0000000310067892 */ /* 0x000fd2000f82c0ff */
[----:B------:R-:W-:Y:S05]  /*14b0*/  BRA.U !UP1, `(.L_x_39) ;  /* 0x0000000d097c7547 */ /* 0x000fea000b800000 */
[----:B------:R-:W-:-:S09]  /*14c0*/  UISETP.NE.AND UP1, UPT, UR6, 0x1, UPT ;  /* 0x000000010600788c */ /* 0x000fd2000bf25270 */
[----:B------:R-:W-:Y:S05]  /*14d0*/  BRA.U !UP1, `(.L_x_40) ;  /* 0x0000000909387547 */ /* 0x000fea000b800000 */
[----:B------:R-:W1:Y:S01]  /*14e0*/  S2UR UR10, SR_CgaCtaId ;  /* 0x00000000000a79c3 */ /* 0x000e620000008800 */
[----:B------:R-:W-:Y:S01]  /*14f0*/  UIADD3 UR6, UPT, UPT, UR8, UR5, URZ ;  /* 0x0000000508067290 */ /* 0x000fe2000fffe0ff */
[----:B------:R-:W-:Y:S01]  /*1500*/  BSSY.RECONVERGENT B2, `(.L_x_41) ;  /* 0x0000048000027945 */ /* 0x000fe20003800200 */
[----:B------:R-:W-:Y:S02]  /*1510*/  UMOV UR9, 0x400 ;  /* 0x0000040000097882 */ /* 0x000fe40000000000 */
[----:B------:R-:W-:Y:S02]  /*1520*/  UIADD3 UR12, UPT, UPT, UR9, 0x400, URZ ;  /* 0x00000400090c7890 */ /* 0x000fe4000fffe0ff */
[----:B------:R-:W-:Y:S01]  /*1530*/  ISETP.NE.AND P0, PT, R9, UR6, PT ;  /* 0x0000000609007c0c */ /* 0x000fe2000bf05270 */
[----:B------:R-:W-:Y:S02]  /*1540*/  UIADD3 UR13, UPT, UPT, UR9, 0x800, URZ ;  /* 0x00000800090d7890 */ /* 0x000fe4000fffe0ff */
[----:B-1----:R-:W-:-:S02]  /*1550*/  ULEA UR11, UR10, UR9, 0x18 ;  /* 0x000000090a0b7291 */ /* 0x002fc4000f8ec0ff */
[----:B------:R-:W-:Y:S02]  /*1560*/  ULEA UR12, UR10, UR12, 0x18 ;  /* 0x0000000c0a0c7291 */ /* 0x000fe4000f8ec0ff */
[----:B------:R-:W-:Y:S02]  /*1570*/  ULEA UR9, UR5, UR11, 0x2 ;  /* 0x0000000b05097291 */ /* 0x000fe4000f8e10ff */
[----:B------:R-:W-:Y:S02]  /*1580*/  ULEA UR11, UR10, UR13, 0x18 ;  /* 0x0000000d0a0b7291 */ /* 0x000fe4000f8ec0ff */
[----:B------:R-:W-:Y:S02]  /*1590*/  ULEA UR10, UR5, UR12, 0x2 ;  /* 0x0000000c050a7291 */ /* 0x000fe4000f8e10ff */
[----:B------:R-:W-:Y:S01]  /*15a0*/  ULEA UR11, UR5, UR11, 0x2 ;  /* 0x0000000b050b7291 */ /* 0x000fe2000f8e10ff */
[----:B------:R-:W-:Y:S11]  /*15b0*/  @!P0 BRA `(.L_x_42) ;  /* 0x0000000000f08947 */ /* 0x000ff60003800000 */
        /* <DEDUP_REMOVED lines=17> */
.L_x_44:
[----:B------:R-:W-:Y:S01]  /*16d0*/  FMUL.FTZ R19, R14, R15 ;  /* 0x0000000f0e137220 */ /* 0x000fe20000410000 */
[----:B------:R-:W-:-:S03]  /*16e0*/  FMUL.FTZ R2, R15, 0.5 ;  /* 0x3f0000000f027820 */ /* 0x000fc60000410000 */
[----:B------:R-:W-:-:S04]  /*16f0*/  FFMA R0, -R19, R19, R14 ;  /* 0x0000001313007223 */ /* 0x000fc8000000010e */
[----:B------:R-:W-:-:S07]  /*1700*/  FFMA R19, R0, R2, R19 ;  /* 0x0000000200137223 */ /* 0x000fce0000000013 */
.L_x_45:
[----:B------:R-:W-:Y:S05]  /*1710*/  BSYNC.RECONVERGENT B0 ;  /* 0x0000000000007941 */ /* 0x000fea0003800200 */
.L_x_43:
        /* <DEDUP_REMOVED lines=17> */
.L_x_47:
[----:B------:R-:W-:Y:S05]  /*1830*/  BSYNC.RECONVERGENT B3 ;  /* 0x0000000000037941 */ /* 0x000fea0003800200 */
.L_x_46:
        /* <DEDUP_REMOVED lines=17> */
.L_x_49:
[----:B------:R-:W-:Y:S05]  /*1950*/  BSYNC.RECONVERGENT B3 ;  /* 0x0000000000037941 */ /* 0x000fea0003800200 */
.L_x_48:
[----:B------:R-:W-:-:S04]  /*1960*/  FFMA R25, -R22, R25, R0 ;  /* 0x0000001916197223 */ /* 0x000fc80000000100 */
[----:B------:R-:W-:-:S07]  /*1970*/  FADD R10, R10, R25 ;  /* 0x000000190a0a7221 */ /* 0x000fce0000000000 */
.L_x_42:
[----:B------:R-:W-:Y:S05]  /*1980*/  BSYNC.RECONVERGENT B2 ;  /* 0x0000000000027941 */ /* 0x000fea0003800200 */
.L_x_41:
        /* <DEDUP_REMOVED lines=13> */
[----:B------:R-:W-:-:S04]  /*1a60*/  FFMA R0, R2, R2, R15 ;  /* 0x0000000202007223 */ /* 0x000fc8000000000f */
[----:B------:R1:W2:Y:S01]  /*1a70*/  MUFU.RSQ R15, R0 ;  /* 0x00000000000f7308 */ /* 0x0002a20000001400 */
[----:B0-----:R-:W-:-:S04]  /*1a80*/  IADD3 R14, PT, PT, R0, -0xd000000, RZ ;  /* 0xf3000000000e7810 */ /* 0x001fc80007ffe0ff */
[----:B------:R-:W-:-:S13]  /*1a90*/  ISETP.GT.U32.AND P0, PT, R14, 0x727fffff, PT ;  /* 0x727fffff0e00780c */ /* 0x000fda0003f04070 */
[----:B-12---:R-:W-:Y:S05]  /*1aa0*/  @!P0 BRA `(.L_x_53) ;  /* 0x0000000000108947 */ /* 0x006fea0003800000 */
[----:B------:R-:W-:Y:S02]  /*1ab0*/  MOV R14, R0 ;  /* 0x00000000000e7202 */ /* 0x000fe40000000f00 */
[----:B------:R-:W-:-:S07]  /*1ac0*/  MOV R0, 0x1ae0 ;  /* 0x00001ae000007802 */ /* 0x000fce0000000f00 */
[----:B------:R-:W-:Y:S05]  /*1ad0*/  CALL.REL.NOINC `($__internal_0_$__cuda_sm20_sqrt_rn_f32_slowpath) ;  /* 0x0000000800347944 */ /* 0x000fea0003c00000 */
[----:B------:R-:W-:Y:S05]  /*1ae0*/  BRA `(.L_x_54) ;  /* 0x0000000000107947 */ /* 0x000fea0003800000 */
.L_x_53:
[----:B------:R-:W-:Y:S01]  /*1af0*/  FMUL.FTZ R19, R0, R15 ;  /* 0x0000000f00137220 */ /* 0x000fe20000410000 */
[----:B------:R-:W-:-:S03]  /*1b00*/  FMUL.FTZ R14, R15, 0.5 ;  /* 0x3f0000000f0e7820 */ /* 0x000fc60000410000 */
[----:B------:R-:W-:-:S04]  /*1b10*/  FFMA R0, -R19, R19, R0 ;  /* 0x0000001313007223 */ /* 0x000fc80000000100 */
[----:B------:R-:W-:-:S07]  /*1b20*/  FFMA R19, R0, R14, R19 ;  /* 0x0000000e00137223 */ /* 0x000fce0000000013 */
.L_x_54:
[----:B------:R-:W-:Y:S05]  /*1b30*/  BSYNC.RECONVERGENT B0 ;  /* 0x0000000000007941 */ /* 0x000fea0003800200 */
.L_x_52:
        /* <DEDUP_REMOVED lines=17> */
.L_x_56:
[----:B------:R-:W-:Y:S05]  /*1c50*/  BSYNC.RECONVERGENT B3 ;  /* 0x0000000000037941 */ /* 0x000fea0003800200 */
.L_x_55:
        /* <DEDUP_REMOVED lines=17> */
.L_x_58:
[----:B------:R-:W-:Y:S05]  /*1d70*/  BSYNC.RECONVERGENT B3 ;  /* 0x0000000000037941 */ /* 0x000fea0003800200 */
.L_x_57:
[----:B------:R-:W-:-:S04]  /*1d80*/  FFMA R23, -R2, R23, R0 ;  /* 0x0000001702177223 */ /* 0x000fc80000000100 */
[----:B------:R-:W-:-:S07]  /*1d90*/  FADD R10, R10, R23 ;  /* 0x000000170a0a7221 */ /* 0x000fce0000000000 */
.L_x_51:
[----:B------:R-:W-:Y:S05]  /*1da0*/  BSYNC.RECONVERGENT B2 ;  /* 0x0000000000027941 */ /* 0x000fea0003800200 */
.L_x_50:
[----:B------:R-:W-:-:S12]  /*1db0*/  UIADD3 UR5, UPT, UPT, UR5, 0x2, URZ ;  /* 0x0000000205057890 */ /* 0x000fd8000fffe0ff */
.L_x_40:
[----:B------:R-:W-:Y:S01]  /*1dc0*/  UIADD3 UR6, UPT, UPT, UR8, UR5, URZ ;  /* 0x0000000508067290 */ /* 0x000fe2000fffe0ff */
[----:B------:R-:W-:Y:S01]  /*1dd0*/  BSSY.RECONVERGENT B2, `(.L_x_39) ;  /* 0x000004d000027945 */ /* 0x000fe20003800200 */
[----:B------:R-:W-:-:S04]  /*1de0*/  ULOP3.LUT UR8, UR16, 0x1, URZ, 0xc0, !UPT ;  /* 0x0000000110087892 */ /* 0x000fc8000f8ec0ff */
[----:B------:R-:W-:Y:S02]  /*1df0*/  ISETP.NE.AND P0, PT, R9, UR6, PT ;  /* 0x0000000609007c0c */ /* 0x000fe4000bf05270 */
[----:B------:R-:W-:-:S04]  /*1e00*/  MOV R0, UR8 ;  /* 0x0000000800007c02 */ /* 0x000fc80008000f00 */
[----:B------:R-:W-:-:S13]  /*1e10*/  ISETP.NE.U32.OR P0, PT, R0, 0x1, !P0 ;  /* 0x000000010000780c */ /* 0x000fda0004705470 */
[----:B------:R-:W-:Y:S05]  /*1e20*/  @P0 BRA `(.L_x_59) ;  /* 0x00000004001c0947 */ /* 0x000fea0003800000 */
[----:B------:R-:W1:Y:S01]  /*1e30*/  S2UR UR9, SR_CgaCtaId ;  /* 0x00000000000979c3 */ /* 0x000e620000008800 */
[----:B------:R-:W-:Y:S01]  /*1e40*/  UMOV UR6, 0x400 ;  /* 0x0000040000067882 */ /* 0x000fe20000000000 */
[----:B------:R-:W-:Y:S01]  /*1e50*/  BSSY.RECONVERGENT B0, `(.L_x_60) ;  /* 0x000001e000007945 */ /* 0x000fe20003800200 */
[----:B------:R-:W-:Y:S02]  /*1e60*/  UIADD3 UR8, UPT, UPT, UR6, 0x400, URZ ;  /* 0x0000040006087890 */ /* 0x000fe4000fffe0ff */
[----:B------:R-:W-:Y:S02]  /*1e70*/  UIADD3 UR11, UPT, UPT, UR6, 0x800, URZ ;  /* 0x00000800060b7890 */ /* 0x000fe4000fffe0ff */
[----:B-1----:R-:W-:Y:S02]  /*1e80*/  ULEA UR8, UR9, UR8, 0x18 ;  /* 0x0000000809087291 */ /* 0x002fe4000f8ec0ff */
[----:B------:R-:W-:Y:S02]  /*1e90*/  ULEA UR10, UR9, UR6, 0x18 ;  /* 0x00000006090a7291 */ /* 0x000fe4000f8ec0ff */
[----:B------:R-:W-:-:S02]  /*1ea0*/  ULEA UR8, UR5, UR8, 0x2 ;  /* 0x0000000805087291 */ /* 0x000fc4000f8e10ff */
[----:B------:R-:W-:Y:S02]  /*1eb0*/  ULEA UR9, UR9, UR11, 0x18 ;  /* 0x0000000b09097291 */ /* 0x000fe4000f8ec0ff */
[----:B------:R-:W-:Y:S02]  /*1ec0*/  ULEA UR6, UR5, UR10, 0x2 ;  /* 0x0000000a05067291 */ /* 0x000fe4000f8e10ff */
[----:B------:R-:W-:-:S03]  /*1ed0*/  ULEA UR9, UR5, UR9, 0x2 ;  /* 0x0000000905097291 */ /* 0x000fc6000f8e10ff */
[----:B------:R-:W1:Y:S04]  /*1ee0*/  LDS R24, [UR8] ;  /* 0x00000008ff187984 */ /* 0x000e680008000800 */
[----:B------:R-:W2:Y:S04]  /*1ef0*/  LDS R25, [UR6] ;  /* 0x00000006ff197984 */ /* 0x000ea80008000800 */
[----:B------:R-:W3:Y:S01]  /*1f00*/  LDS R15, [UR9] ;  /* 0x00000009ff0f7984 */ /* 0x000ee20008000800 */
        /* <DEDUP_REMOVED lines=14> */
.L_x_61:
[----:B------:R-:W-:Y:S01]  /*1ff0*/  FMUL.FTZ R19, R0, R15 ;  /* 0x0000000f00137220 */ /* 0x000fe20000410000 */
[----:B------:R-:W-:-:S03]  /*2000*/  FMUL.FTZ R14, R15, 0.5 ;  /* 0x3f0000000f0e7820 */ /* 0x000fc60000410000 */
[----:B------:R-:W-:-:S04]  /*2010*/  FFMA R0, -R19, R19, R0 ;  /* 0x0000001313007223 */ /* 0x000fc80000000100 */
[----:B------:R-:W-:-:S07]  /*2020*/  FFMA R19, R0, R14, R19 ;  /* 0x0000000e00137223 */ /* 0x000fce0000000013 */
.L_x_62:
[----:B------:R-:W-:Y:S05]  /*2030*/  BSYNC.RECONVERGENT B0 ;  /* 0x0000000000007941 */ /* 0x000fea0003800200 */
.L_x_60:
        /* <DEDUP_REMOVED lines=17> */
.L_x_64:
[----:B------:R-:W-:Y:S05]  /*2150*/  BSYNC.RECONVERGENT B3 ;  /* 0x0000000000037941 */ /* 0x000fea0003800200 */
.L_x_63:
        /* <DEDUP_REMOVED lines=17> */
.L_x_66:
[----:B------:R-:W-:Y:S05]  /*2270*/  BSYNC.RECONVERGENT B3 ;  /* 0x0000000000037941 */ /* 0x000fea0003800200 */
.L_x_65:
[----:B------:R-:W-:-:S04]  /*2280*/  FFMA R23, -R2, R23, R0 ;  /* 0x0000001702177223 */ /* 0x000fc80000000100 */
[----:B------:R-:W-:-:S07]  /*2290*/  FADD R10, R10, R23 ;  /* 0x000000170a0a7221 */ /* 0x000fce0000000000 */
.L_x_59:
[----:B------:R-:W-:Y:S05]  /*22a0*/  BSYNC.RECONVERGENT B2 ;  /* 0x0000000000027941 */ /* 0x000fea0003800200 */
.L_x_39:
[----:B------:R-:W-:Y:S06]  /*22b0*/  BAR.SYNC.DEFER_BLOCKING 0x0 ;  /* 0x0000000000007b1d */ /* 0x000fec0000010000 */
[----:B------:R-:W-:Y:S05]  /*22c0*/  BRA.U UP0, `(.L_x_67) ;  /* 0xffffffdd00d47547 */ /* 0x000fea000b83ffff */
.L_x_0:
[----:B------:R-:W1:Y:S08]  /*22d0*/  LDC R15, c[0x0][0x3b8] ;  /* 0x0000ee00ff0f7b82 */ /* 0x000e700000000800 */
[----:B0-----:R-:W0:Y:S08]  /*22e0*/  LDC.64 R2, c[0x0][0x398] ;  /* 0x0000e600ff027b82 */ /* 0x001e300000000a00 */
[----:B------:R-:W2:Y:S08]  /*22f0*/  LDC.64 R4, c[0x0][0x3a0] ;  /* 0x0000e800ff047b82 */ /* 0x000eb00000000a00 */
[----:B-----5:R-:W3:Y:S01]  /*2300*/  LDC.64 R6, c[0x0][0x3a8] ;  /* 0x0000ea00ff067b82 */ /* 0x020ee20000000a00 */
[-C--:B-1----:R-:W-:Y:S01]  /*2310*/  FMUL R13, R12, R15.reuse ;  /* 0x0000000f0c0d7220 */ /* 0x082fe20000400000 */
[-C--:B------:R-:W-:Y:S01]  /*2320*/  FMUL R11, R11, R15.reuse ;  /* 0x0000000f0b0b7220 */ /* 0x080fe20000400000 */
[----:B------:R-:W-:Y:S01]  /*2330*/  FFMA R15, R10, R15, -1 ;  /* 0xbf8000000a0f7423 */ /* 0x000fe2000000000f */
[----:B0-----:R-:W-:-:S05]  /*2340*/  IMAD.WIDE R2, R9, 0x4, R2 ;  /* 0x0000000409027825 */ /* 0x001fca00078e0202 */
[----:B------:R-:W-:Y:S01]  /*2350*/  STG.E desc[UR14][R2.64], R13 ;  /* 0x0000000d02007986 */ /* 0x000fe2000c10190e */
[----:B--2---:R-:W-:-:S05]  /*2360*/  IMAD.WIDE R4, R9, 0x4, R4 ;  /* 0x0000000409047825 */ /* 0x004fca00078e0204 */
[----:B------:R-:W-:Y:S01]  /*2370*/  STG.E desc[UR14][R4.64], R11 ;  /* 0x0000000b04007986 */ /* 0x000fe2000c10190e */
[----:B---3--:R-:W-:-:S05]  /*2380*/  IMAD.WIDE R6, R9, 0x4, R6 ;  /* 0x0000000409067825 */ /* 0x008fca00078e0206 */
[----:B------:R-:W-:Y:S01]  /*2390*/  STG.E desc[UR14][R6.64], R15 ;  /* 0x0000000f06007986 */ /* 0x000fe2000c10190e */
[----:B------:R-:W-:Y:S05]  /*23a0*/  EXIT ;  /* 0x000000000000794d */ /* 0x000fea0003800000 */
        .weak           $__internal_0_$__cuda_sm20_sqrt_rn_f32_slowpath
        .type           $__internal_0_$__cuda_sm20_sqrt_rn_f32_slowpath,@function
        .size           $__internal_0_$__cuda_sm20_sqrt_rn_f32_slowpath,($__internal_1_$__cuda_sm3x_div_rn_noftz_f32_slowpath - $__internal_0_$__cuda_sm20_sqrt_rn_f32_slowpath)
$__internal_0_$__cuda_sm20_sqrt_rn_f32_slowpath:
[----:B------:R-:W-:-:S13]  /*23b0*/  LOP3.LUT P0, RZ, R14, 0x7fffffff, RZ, 0xc0, !PT ;  /* 0x7fffffff0eff7812 */ /* 0x000fda000780c0ff */
[----:B------:R-:W-:Y:S01]  /*23c0*/  @!P0 MOV R19, R14 ;  /* 0x0000000e00138202 */ /* 0x000fe20000000f00 */
[----:B------:R-:W-:Y:S06]  /*23d0*/  @!P0 BRA `(.L_x_68) ;  /* 0x0000000000408947 */ /* 0x000fec0003800000 */
[----:B------:R-:W-:-:S13]  /*23e0*/  FSETP.GEU.FTZ.AND P0, PT, R14, RZ, PT ;  /* 0x000000ff0e00720b */ /* 0x000fda0003f1e000 */
[----:B------:R-:W-:Y:S01]  /*23f0*/  @!P0 MOV R19, 0x7fffffff ;  /* 0x7fffffff00138802 */ /* 0x000fe20000000f00 */
[----:B------:R-:W-:Y:S06]  /*2400*/  @!P0 BRA `(.L_x_68) ;  /* 0x0000000000348947 */ /* 0x000fec0003800000 */
[----:B------:R-:W-:-:S13]  /*2410*/  FSETP.GTU.FTZ.AND P0, PT, |R14|, +INF , PT ;  /* 0x7f8000000e00780b */ /* 0x000fda0003f1c200 */
[----:B------:R-:W-:Y:S01]  /*2420*/  @P0 FADD.FTZ R19, R14, 1 ;  /* 0x3f8000000e130421 */ /* 0x000fe20000010000 */
[----:B------:R-:W-:Y:S06]  /*2430*/  @P0 BRA `(.L_x_68) ;  /* 0x0000000000280947 */ /* 0x000fec0003800000 */
[----:B------:R-:W-:-:S13]  /*2440*/  FSETP.NEU.FTZ.AND P0, PT, |R14|, +INF , PT ;  /* 0x7f8000000e00780b */ /* 0x000fda0003f1d200 */
[----:B------:R-:W-:Y:S01]  /*2450*/  @P0 FFMA R18, R14, 1.84467440737095516160e+19, RZ ;  /* 0x5f8000000e120823 */ /* 0x000fe200000000ff */
[----:B------:R-:W-:-:S03]  /*2460*/  @!P0 MOV R19, R14 ;  /* 0x0000000e00138202 */ /* 0x000fc60000000f00 */
[----:B------:R-:W0:Y:S02]  /*2470*/  @P0 MUFU.RSQ R15, R18 ;  /* 0x00000012000f0308 */ /* 0x000e240000001400 */
[----:B0-----:R-:W-:Y:S01]  /*2480*/  @P0 FMUL.FTZ R17, R18, R15 ;  /* 0x0000000f12110220 */ /* 0x001fe20000410000 */
[----:B------:R-:W-:-:S03]  /*2490*/  @P0 FMUL.FTZ R15, R15, 0.5 ;  /* 0x3f0000000f0f0820 */ /* 0x000fc60000410000 */
[----:B------:R-:W-:-:S04]  /*24a0*/  @P0 FADD.FTZ R16, -R17, -RZ ;  /* 0x800000ff11100221 */ /* 0x000fc80000010100 */
[----:B------:R-:W-:-:S04]  /*24b0*/  @P0 FFMA R16, R17, R16, R18 ;  /* 0x0000001011100223 */ /* 0x000fc80000000012 */
[----:B------:R-:W-:-:S04]  /*24c0*/  @P0 FFMA R15, R16, R15, R17 ;  /* 0x0000000f100f0223 */ /* 0x000fc80000000011 */
[----:B------:R-:W-:-:S07]  /*24d0*/  @P0 FMUL.FTZ R19, R15, 2.3283064365386962891e-10 ;  /* 0x2f8000000f130820 */ /* 0x000fce0000410000 */
.L_x_68:
[----:B------:R-:W-:Y:S01]  /*24e0*/  HFMA2 R15, -RZ, RZ, 0, 0 ;  /* 0x00000000ff0f7431 */ /* 0x000fe200000001ff */
[----:B------:R-:W-:-:S04]  /*24f0*/  MOV R14, R0 ;  /* 0x00000000000e7202 */ /* 0x000fc80000000f00 */
[----:B------:R-:W-:Y:S05]  /*2500*/  RET.REL.NODEC R14 `(_Z12onCernelCalcPfS_S_S_S_S_iif) ;  /* 0xffffffd80ebc7950 */ /* 0x000fea0003c3ffff */
        .weak           $__internal_1_$__cuda_sm3x_div_rn_noftz_f32_slowpath
        .type           $__internal_1_$__cuda_sm3x_div_rn_noftz_f32_slowpath,@function
        .size           $__internal_1_$__cuda_sm3x_div_rn_noftz_f32_slowpath,(.L_x_82 - $__internal_1_$__cuda_sm3x_div_rn_noftz_f32_slowpath)
$__internal_1_$__cuda_sm3x_div_rn_noftz_f32_slowpath:
[----:B------:R-:W-:Y:S01]  /*2510*/  SHF.R.U32.HI R15, RZ, 0x17, R0 ;  /* 0x00000017ff0f7819 */ /* 0x000fe20000011600 */
[----:B------:R-:W-:Y:S01]  /*2520*/  BSSY.RECONVERGENT B0, `(.L_x_69) ;  /* 0x0000062000007945 */ /* 0x000fe20003800200 */
[----:B------:R-:W-:Y:S02]  /*2530*/  SHF.R.U32.HI R18, RZ, 0x17, R19 ;  /* 0x00000017ff127819 */ /* 0x000fe40000011613 */
[----:B------:R-:W-:Y:S02]  /*2540*/  LOP3.LUT R15, R15, 0xff, RZ, 0xc0, !PT ;  /* 0x000000ff0f0f7812 */ /* 0x000fe400078ec0ff */
[----:B------:R-:W-:Y:S02]  /*2550*/  LOP3.LUT R18, R18, 0xff, RZ, 0xc0, !PT ;  /* 0x000000ff12127812 */ /* 0x000fe400078ec0ff */
[----:B------:R-:W-:Y:S02]  /*2560*/  IADD3 R17, PT, PT, R15, -0x1, RZ ;  /* 0xffffffff0f117810 */ /* 0x000fe40007ffe0ff */
[----:B------:R-:W-:-:S02]  /*2570*/  IADD3 R20, PT, PT, R18, -0x1, RZ ;  /* 0xffffffff12147810 */ /* 0x000fc40007ffe0ff */
[----:B------:R-:W-:-:S04]  /*2580*/  ISETP.GT.U32.AND P0, PT, R17, 0xfd, PT ;  /* 0x000000fd1100780c */ /* 0x000fc80003f04070 */
[----:B------:R-:W-:-:S13]  /*2590*/  ISETP.GT.U32.OR P0, PT, R20, 0xfd, P0 ;  /* 0x000000fd1400780c */ /* 0x000fda0000704470 */
[----:B------:R-:W-:Y:S01]  /*25a0*/  @!P0 MOV R16, RZ ;  /* 0x000000ff00108202 */ /* 0x000fe20000000f00 */
[----:B------:R-:W-:Y:S06]  /*25b0*/  @!P0 BRA `(.L_x_70) ;  /* 0x00000000005c8947 */ /* 0x000fec0003800000 */
[----:B------:R-:W-:Y:S02]  /*25c0*/  FSETP.GTU.FTZ.AND P0, PT, |R19|, +INF , PT ;  /* 0x7f8000001300780b */ /* 0x000fe40003f1c200 */
[----:B------:R-:W-:-:S04]  /*25d0*/  FSETP.GTU.FTZ.AND P1, PT, |R0|, +INF , PT ;  /* 0x7f8000000000780b */ /* 0x000fc80003f3c200 */
[----:B------:R-:W-:-:S13]  /*25e0*/  PLOP3.LUT P0, PT, P0, P1, PT, 0xf8, 0x8f ;  /* 0x00000000008f781c */ /* 0x000fda0000703f70 */
[----:B------:R-:W-:Y:S05]  /*25f0*/  @P0 BRA `(.L_x_71) ;  /* 0x00000004004c0947 */ /* 0x000fea0003800000 */
[----:B------:R-:W-:-:S13]  /*2600*/  LOP3.LUT P0, RZ, R0, 0x7fffffff, R19, 0xc8, !PT ;  /* 0x7fffffff00ff7812 */ /* 0x000fda000780c813 */
[----:B------:R-:W-:Y:S05]  /*2610*/  @!P0 BRA `(.L_x_72) ;  /* 0x00000004003c8947 */ /* 0x000fea0003800000 */
[C---:B------:R-:W-:Y:S02]  /*2620*/  FSETP.NEU.FTZ.AND P2, PT, |R19|.reuse, +INF , PT ;  /* 0x7f8000001300780b */ /* 0x040fe40003f5d200 */
[----:B------:R-:W-:Y:S02]  /*2630*/  FSETP.NEU.FTZ.AND P1, PT, |R0|, +INF , PT ;  /* 0x7f8000000000780b */ /* 0x000fe40003f3d200 */
[----:B------:R-:W-:-:S11]  /*2640*/  FSETP.NEU.FTZ.AND P0, PT, |R19|, +INF , PT ;  /* 0x7f8000001300780b */ /* 0x000fd60003f1d200 */
[----:B------:R-:W-:Y:S05]  /*2650*/  @!P1 BRA !P2, `(.L_x_72) ;  /* 0x00000004002c9947 */ /* 0x000fea0005000000 */
[----:B------:R-:W-:-:S04]  /*2660*/  LOP3.LUT P2, RZ, R19, 0x7fffffff, RZ, 0xc0, !PT ;  /* 0x7fffffff13ff7812 */ /* 0x000fc8000784c0ff */
[----:B------:R-:W-:-:S13]  /*2670*/  PLOP3.LUT P1, PT, P1, P2, PT, 0x2f, 0xf2 ;  /* 0x0000000000f2781c */ /* 0x000fda0000f24577 */
[----:B------:R-:W-:Y:S05]  /*2680*/  @P1 BRA `(.L_x_73) ;  /* 0x0000000400181947 */ /* 0x000fea0003800000 */
[----:B------:R-:W-:-:S04]  /*2690*/  LOP3.LUT P1, RZ, R0, 0x7fffffff, RZ, 0xc0, !PT ;  /* 0x7fffffff00ff7812 */ /* 0x000fc8000782c0ff */
[----:B------:R-:W-:-:S13]  /*26a0*/  PLOP3.LUT P0, PT, P0, P1, PT, 0x2f, 0xf2 ;  /* 0x0000000000f2781c */ /* 0x000fda0000702577 */
[----:B------:R-:W-:Y:S05]  /*26b0*/  @P0 BRA `(.L_x_74) ;  /* 0x0000000400000947 */ /* 0x000fea0003800000 */
[----:B------:R-:W-:Y:S02]  /*26c0*/  ISETP.GE.AND P0, PT, R20, RZ, PT ;  /* 0x000000ff1400720c */ /* 0x000fe40003f06270 */
[----:B------:R-:W-:-:S11]  /*26d0*/  ISETP.GE.AND P1, PT, R17, RZ, PT ;  /* 0x000000ff1100720c */ /* 0x000fd60003f26270 */
[----:B------:R-:W-:Y:S01]  /*26e0*/  @P0 MOV R16, RZ ;  /* 0x000000ff00100202 */ /* 0x000fe20000000f00 */
[----:B------:R-:W-:Y:S01]  /*26f0*/  @!P0 FFMA R19, R19, 1.84467440737095516160e+19, RZ ;  /* 0x5f80000013138823 */ /* 0x000fe200000000ff */
[----:B------:R-:W-:Y:S01]  /*2700*/  @!P0 MOV R16, 0xffffffc0 ;  /* 0xffffffc000108802 */ /* 0x000fe20000000f00 */
[----:B------:R-:W-:-:S03]  /*2710*/  @!P1 FFMA R0, R0, 1.84467440737095516160e+19, RZ ;  /* 0x5f80000000009823 */ /* 0x000fc600000000ff */
[----:B------:R-:W-:-:S07]  /*2720*/  @!P1 IADD3 R16, PT, PT, R16, 0x40, RZ ;  /* 0x0000004010109810 */ /* 0x000fce0007ffe0ff */
.L_x_70:
[----:B------:R-:W-:Y:S01]  /*2730*/  LEA R17, R15, 0xc0800000, 0x17 ;  /* 0xc08000000f117811 */ /* 0x000fe200078eb8ff */
[----:B------:R-:W-:Y:S01]  /*2740*/  BSSY.RECONVERGENT B1, `(.L_x_75) ;  /* 0x0000036000017945 */ /* 0x000fe20003800200 */
[----:B------:R-:W-:Y:S02]  /*2750*/  IADD3 R18, PT, PT, R18, -0x7f, RZ ;  /* 0xffffff8112127810 */ /* 0x000fe40007ffe0ff */
[----:B------:R-:W-:-:S03]  /*2760*/  IADD3 R26, PT, PT, -R17, R0, RZ ;  /* 0x00000000111a7210 */ /* 0x000fc60007ffe1ff */
[----:B------:R-:W-:Y:S01]  /*2770*/  IMAD R0, R18, -0x800000, R19 ;  /* 0xff80000012007824 */ /* 0x000fe200078e0213 */
[----:B------:R-:W0:Y:S01]  /*2780*/  MUFU.RCP R20, R26 ;  /* 0x0000001a00147308 */ /* 0x000e220000001000 */
[----:B------:R-:W-:-:S04]  /*2790*/  FADD.FTZ R17, -R26, -RZ ;  /* 0x800000ff1a117221 */ /* 0x000fc80000010100 */
[----:B0-----:R-:W-:-:S04]  /*27a0*/  FFMA R21, R20, R17, 1 ;  /* 0x3f80000014157423 */ /* 0x001fc80000000011 */
[----:B------:R-:W-:-:S04]  /*27b0*/  FFMA R19, R20, R21, R20 ;  /* 0x0000001514137223 */ /* 0x000fc80000000014 */
[----:B------:R-:W-:-:S04]  /*27c0*/  FFMA R20, R0, R19, RZ ;  /* 0x0000001300147223 */ /* 0x000fc800000000ff */
[----:B------:R-:W-:-:S04]  /*27d0*/  FFMA R21, R17, R20, R0 ;  /* 0x0000001411157223 */ /* 0x000fc80000000000 */
[----:B------:R-:W-:Y:S01]  /*27e0*/  FFMA R20, R19, R21, R20 ;  /* 0x0000001513147223 */ /* 0x000fe20000000014 */
[----:B------:R-:W-:-:S03]  /*27f0*/  IADD3 R21, PT, PT, R18, 0x7f, -R15 ;  /* 0x0000007f12157810 */ /* 0x000fc60007ffe80f */
[----:B------:R-:W-:Y:S01]  /*2800*/  FFMA R17, R17, R20, R0 ;  /* 0x0000001411117223 */ /* 0x000fe20000000000 */
[----:B------:R-:W-:-:S03]  /*2810*/  IADD3 R21, PT, PT, R21, R16, RZ ;  /* 0x0000001015157210 */ /* 0x000fc60007ffe0ff */
[----:B------:R-:W-:-:S05]  /*2820*/  FFMA R0, R19, R17, R20 ;  /* 0x0000001113007223 */ /* 0x000fca0000000014 */
[----:B------:R-:W-:-:S04]  /*2830*/  SHF.R.U32.HI R15, RZ, 0x17, R0 ;  /* 0x00000017ff0f7819 */ /* 0x000fc80000011600 */
[----:B------:R-:W-:-:S04]  /*2840*/  LOP3.LUT R16, R15, 0xff, RZ, 0xc0, !PT ;  /* 0x000000ff0f107812 */ /* 0x000fc800078ec0ff */
[----:B------:R-:W-:-:S04]  /*2850*/  IADD3 R15, PT, PT, R16, R21, RZ ;  /* 0x00000015100f7210 */ /* 0x000fc80007ffe0ff */
[----:B------:R-:W-:-:S04]  /*2860*/  IADD3 R16, PT, PT, R15, -0x1, RZ ;  /* 0xffffffff0f107810 */ /* 0x000fc80007ffe0ff */
[----:B------:R-:W-:-:S13]  /*2870*/  ISETP.GE.U32.AND P0, PT, R16, 0xfe, PT ;  /* 0x000000fe1000780c */ /* 0x000fda0003f06070 */
[----:B------:R-:W-:Y:S05]  /*2880*/  @!P0 BRA `(.L_x_76) ;  /* 0x0000000000808947 */ /* 0x000fea0003800000 */
[----:B------:R-:W-:-:S13]  /*2890*/  ISETP.GT.AND P0, PT, R15, 0xfe, PT ;  /* 0x000000fe0f00780c */ /* 0x000fda0003f04270 */
[----:B------:R-:W-:Y:S05]  /*28a0*/  @P0 BRA `(.L_x_77) ;  /* 0x00000000006c0947 */ /* 0x000fea0003800000 */
[----:B------:R-:W-:-:S13]  /*28b0*/  ISETP.GE.AND P0, PT, R15, 0x1, PT ;  /* 0x000000010f00780c */ /* 0x000fda0003f06270 */
[----:B------:R-:W-:Y:S05]  /*28c0*/  @P0 BRA `(.L_x_78) ;  /* 0x0000000000740947 */ /* 0x000fea0003800000 */
[----:B------:R-:W-:Y:S02]  /*28d0*/  ISETP.GE.AND P0, PT, R15, -0x18, PT ;  /* 0xffffffe80f00780c */ /* 0x000fe40003f06270 */
[----:B------:R-:W-:-:S11]  /*28e0*/  LOP3.LUT R0, R0, 0x80000000, RZ, 0xc0, !PT ;  /* 0x8000000000007812 */ /* 0x000fd600078ec0ff */
[----:B------:R-:W-:Y:S05]  /*28f0*/  @!P0 BRA `(.L_x_78) ;  /* 0x0000000000688947 */ /* 0x000fea0003800000 */
[CCC-:B------:R-:W-:Y:S01]  /*2900*/  FFMA.RZ R16, R19.reuse, R17.reuse, R20.reuse ;  /* 0x0000001113107223 */ /* 0x1c0fe2000000c014 */
[CCC-:B------:R-:W-:Y:S01]  /*2910*/  FFMA.RP R18, R19.reuse, R17.reuse, R20.reuse ;  /* 0x0000001113127223 */ /* 0x1c0fe20000008014 */
[----:B------:R-:W-:Y:S01]  /*2920*/  FFMA.RM R19, R19, R17, R20 ;  /* 0x0000001113137223 */ /* 0x000fe20000004014 */
[C---:B------:R-:W-:Y:S02]  /*2930*/  IADD3 R17, PT, PT, R15.reuse, 0x20, RZ ;  /* 0x000000200f117810 */ /* 0x040fe40007ffe0ff */
[----:B------:R-:W-:Y:S02]  /*2940*/  LOP3.LUT R16, R16, 0x7fffff, RZ, 0xc0, !PT ;  /* 0x007fffff10107812 */ /* 0x000fe400078ec0ff */
[C---:B------:R-:W-:Y:S02]  /*2950*/  ISETP.NE.AND P2, PT, R15.reuse, RZ, PT ;  /* 0x000000ff0f00720c */ /* 0x040fe40003f45270 */
[----:B------:R-:W-:Y:S02]  /*2960*/  LOP3.LUT R16, R16, 0x800000, RZ, 0xfc, !PT ;  /* 0x0080000010107812 */ /* 0x000fe400078efcff */
[----:B------:R-:W-:-:S02]  /*2970*/  ISETP.NE.AND P1, PT, R15, RZ, PT ;  /* 0x000000ff0f00720c */ /* 0x000fc40003f25270 */
[----:B------:R-:W-:Y:S02]  /*2980*/  IADD3 R15, PT, PT, -R15, RZ, RZ ;  /* 0x000000ff0f0f7210 */ /* 0x000fe40007ffe1ff */
[----:B------:R-:W-:Y:S02]  /*2990*/  SHF.L.U32 R17, R16, R17, RZ ;  /* 0x0000001110117219 */ /* 0x000fe400000006ff */
[----:B------:R-:W-:Y:S02]  /*29a0*/  FSETP.NEU.FTZ.AND P0, PT, R18, R19, PT ;  /* 0x000000131200720b */ /* 0x000fe40003f1d000 */
[----:B------:R-:W-:Y:S02]  /*29b0*/  SEL R15, R15, RZ, P2 ;  /* 0x000000ff0f0f7207 */ /* 0x000fe40001000000 */
[----:B------:R-:W-:Y:S02]  /*29c0*/  ISETP.NE.AND P1, PT, R17, RZ, P1 ;  /* 0x000000ff1100720c */ /* 0x000fe40000f25270 */
[----:B------:R-:W-:-:S02]  /*29d0*/  SHF.R.U32.HI R18, RZ, R15, R16 ;  /* 0x0000000fff127219 */ /* 0x000fc40000011610 */
[----:B------:R-:W-:Y:S02]  /*29e0*/  PLOP3.LUT P0, PT, P0, P1, PT, 0xf8, 0x8f ;  /* 0x00000000008f781c */ /* 0x000fe40000703f70 */
[----:B------:R-:W-:Y:S02]  /*29f0*/  SHF.R.U32.HI R16, RZ, 0x1, R18 ;  /* 0x00000001ff107819 */ /* 0x000fe40000011612 */
[----:B------:R-:W-:-:S04]  /*2a00*/  SEL R15, RZ, 0x1, !P0 ;  /* 0x00000001ff0f7807 */ /* 0x000fc80004000000 */
[----:B------:R-:W-:-:S04]  /*2a10*/  LOP3.LUT R15, R15, 0x1, R16, 0xf8, !PT ;  /* 0x000000010f0f7812 */ /* 0x000fc800078ef810 */
[----:B------:R-:W-:-:S04]  /*2a20*/  LOP3.LUT R15, R15, R18, RZ, 0xc0, !PT ;  /* 0x000000120f0f7212 */ /* 0x000fc800078ec0ff */
[----:B------:R-:W-:-:S04]  /*2a30*/  IADD3 R15, PT, PT, R16, R15, RZ ;  /* 0x0000000f100f7210 */ /* 0x000fc80007ffe0ff */
[----:B------:R-:W-:Y:S01]  /*2a40*/  LOP3.LUT R0, R15, R0, RZ, 0xfc, !PT ;  /* 0x000000000f007212 */ /* 0x000fe200078efcff */
[----:B------:R-:W-:Y:S06]  /*2a50*/  BRA `(.L_x_78) ;  /* 0x0000000000107947 */ /* 0x000fec0003800000 */
.L_x_77:
[----:B------:R-:W-:-:S04]  /*2a60*/  LOP3.LUT R0, R0, 0x80000000, RZ, 0xc0, !PT ;  /* 0x8000000000007812 */ /* 0x000fc800078ec0ff */
[----:B------:R-:W-:Y:S01]  /*2a70*/  LOP3.LUT R0, R0, 0x7f800000, RZ, 0xfc, !PT ;  /* 0x7f80000000007812 */ /* 0x000fe200078efcff */
[----:B------:R-:W-:Y:S06]  /*2a80*/  BRA `(.L_x_78) ;  /* 0x0000000000047947 */ /* 0x000fec0003800000 */
.L_x_76:
[----:B------:R-:W-:-:S07]  /*2a90*/  LEA R0, R21, R0, 0x17 ;  /* 0x0000000015007211 */ /* 0x000fce00078eb8ff */
.L_x_78:
[----:B------:R-:W-:Y:S05]  /*2aa0*/  BSYNC.RECONVERGENT B1 ;  /* 0x0000000000017941 */ /* 0x000fea0003800200 */
.L_x_75:
[----:B------:R-:W-:Y:S05]  /*2ab0*/  BRA `(.L_x_79) ;  /* 0x0000000000207947 */ /* 0x000fea0003800000 */
.L_x_74:
[----:B------:R-:W-:-:S04]  /*2ac0*/  LOP3.LUT R0, R0, 0x80000000, R19, 0x48, !PT ;  /* 0x8000000000007812 */ /* 0x000fc800078e4813 */
[----:B------:R-:W-:Y:S01]  /*2ad0*/  LOP3.LUT R0, R0, 0x7f800000, RZ, 0xfc, !PT ;  /* 0x7f80000000007812 */ /* 0x000fe200078efcff */
[----:B------:R-:W-:Y:S06]  /*2ae0*/  BRA `(.L_x_79) ;  /* 0x0000000000147947 */ /* 0x000fec0003800000 */
.L_x_73:
[----:B------:R-:W-:Y:S01]  /*2af0*/  LOP3.LUT R0, R0, 0x80000000, R19, 0x48, !PT ;  /* 0x8000000000007812 */ /* 0x000fe200078e4813 */
[----:B------:R-:W-:Y:S06]  /*2b00*/  BRA `(.L_x_79) ;  /* 0x00000000000c7947 */ /* 0x000fec0003800000 */
.L_x_72:
[----:B------:R-:W0:Y:S01]  /*2b10*/  MUFU.RSQ R0, -QNAN ;  /* 0xffc0000000007908 */ /* 0x000e220000001400 */
[----:B------:R-:W-:Y:S05]  /*2b20*/  BRA `(.L_x_79) ;  /* 0x0000000000047947 */ /* 0x000fea0003800000 */
.L_x_71:
[----:B------:R-:W-:-:S07]  /*2b30*/  FADD.FTZ R0, R19, R0 ;  /* 0x0000000013007221 */ /* 0x000fce0000010000 */
.L_x_79:
[----:B------:R-:W-:Y:S05]  /*2b40*/  BSYNC.RECONVERGENT B0 ;  /* 0x0000000000007941 */ /* 0x000fea0003800200 */
.L_x_69:
[----:B------:R-:W-:-:S04]  /*2b50*/  HFMA2 R15, -RZ, RZ, 0, 0 ;  /* 0x00000000ff0f7431 */ /* 0x000fc800000001ff */
[----:B0-----:R-:W-:Y:S05]  /*2b60*/  RET.REL.NODEC R14 `(_Z12onCernelCalcPfS_S_S_S_S_iif) ;  /* 0xffffffd40e247950 */ /* 0x001fea0003c3ffff */
.L_x_80:
[----:B------:R-:W-:-:S00]  /*2b70*/  BRA `(.L_x_80) ;  /* 0xfffffffc00fc7947 */ /* 0x000fc0000383ffff */
[----:B------:R-:W-:-:S00]  /*2b80*/  NOP ;  /* 0x0000000000007918 */ /* 0x000fc00000000000 */
[----:B------:R-:W-:-:S00]  /*2b90*/  NOP ;  /* 0x0000000000007918 */ /* 0x000fc00000000000 */
[----:B------:R-:W-:-:S00]  /*2ba0*/  NOP ;  /* 0x0000000000007918 */ /* 0x000fc00000000000 */
[----:B------:R-:W-:-:S00]  /*2bb0*/  NOP ;  /* 0x0000000000007918 */ /* 0x000fc00000000000 */
[----:B------:R-:W-:-:S00]  /*2bc0*/  NOP ;  /* 0x0000000000007918 */ /* 0x000fc00000000000 */
[----:B------:R-:W-:-:S00]  /*2bd0*/  NOP ;  /* 0x0000000000007918 */ /* 0x000fc00000000000 */
[----:B------:R-:W-:-:S00]  /*2be0*/  NOP ;  /* 0x0000000000007918 */ /* 0x000fc00000000000 */
[----:B------:R-:W-:-:S00]  /*2bf0*/  NOP ;  /* 0x0000000000007918 */ /* 0x000fc00000000000 */
.L_x_82:


//--------------------- .nv.shared._Z12onCernelCalcPfS_S_S_S_S_iif --------------------------
	.section	.nv.shared._Z12onCernelCalcPfS_S_S_S_S_iif,"aw",@nobits
	.sectionflags	@""
	.align	4
.nv.shared._Z12onCernelCalcPfS_S_S_S_S_iif:
	.zero		4096


//--------------------- .nv.shared.reserved.0     --------------------------
	.section	.nv.shared.reserved.0,"aw",@nobits
	.weak		__nv_reservedSMEM_offset_0_alias
	.size		__nv_reservedSMEM_offset_0_alias, 0, 64
	.other		__nv_reservedSMEM_offset_0_alias,@"STO_CUDA_RESERVED_SHARED STV_DEFAULT"
__nv_reservedSMEM_offset_0_alias:
	.zero		0
	.zero		64


//--------------------- .nv.constant0._Z12onCernelCalcPfS_S_S_S_S_iif --------------------------
	.section	.nv.constant0._Z12onCernelCalcPfS_S_S_S_S_iif,"a",@progbits
	.sectionflags	@""
	.align	4
.nv.constant0._Z12onCernelCalcPfS_S_S_S_S_iif:
	.zero		956


//--------------------- SYMBOLS --------------------------

	.type		.nv.reservedSmem.offset0,@object
	.size		.nv.reservedSmem.offset0,0x4
	.type		.nv.reservedSmem.cap,@object
	.size		.nv.reservedSmem.cap,0x4
